def gluon_tcgen05(
    a_ptr,
    b_ptr,
    c_ptr,
    M,
    N,
    K,
    stride_am,
    stride_bk,
    stride_cm,
    BLOCK_M: gl.constexpr,
    BLOCK_N: gl.constexpr,
    BLOCK_K: gl.constexpr,
    DTYPE: gl.constexpr,
    A_LAYOUT: gl.constexpr,
    B_LAYOUT: gl.constexpr,
    C_LAYOUT: gl.constexpr,
    B_SHAPE: gl.constexpr,
    TMEM_LAYOUT: gl.constexpr,
    TMEM_REG: gl.constexpr,
    TRANS_B: gl.constexpr,
    NUM_BUFFERS: gl.constexpr,
):
    a_desc = tma.make_tensor_descriptor(
        a_ptr, [M, K], [stride_am, 1], [BLOCK_M, BLOCK_K], A_LAYOUT
    )
    b_desc = tma.make_tensor_descriptor(
        b_ptr,
        [N, K] if TRANS_B else [K, N],
        [stride_bk, 1],
        B_SHAPE,
        B_LAYOUT,
    )
    c_desc = tma.make_tensor_descriptor(
        c_ptr, [M, N], [stride_cm, 1], [BLOCK_M, BLOCK_N], C_LAYOUT
    )

    a_bufs = gl.allocate_shared_memory(
        DTYPE, [NUM_BUFFERS, BLOCK_M, BLOCK_K], A_LAYOUT
    )
    b_bufs = gl.allocate_shared_memory(DTYPE, [NUM_BUFFERS] + B_SHAPE, B_LAYOUT)

    pid_m = gl.program_id(0)
    pid_n = gl.program_id(1)
    off_m = pid_m * BLOCK_M
    off_n = pid_n * BLOCK_N

    tma_bars = gl.allocate_shared_memory(
        gl.int64, [NUM_BUFFERS, 1], mbarrier.MBarrierLayout()
    )
    mma_bars = gl.allocate_shared_memory(
        gl.int64, [NUM_BUFFERS, 1], mbarrier.MBarrierLayout()
    )
    for i in gl.static_range(NUM_BUFFERS):
        mbarrier.init(tma_bars.index(i), count=1)
        mbarrier.init(mma_bars.index(i), count=1)

    acc_tmem = allocate_tensor_memory(gl.float32, [BLOCK_M, BLOCK_N], TMEM_LAYOUT)
    idx = 0
    phase = 0
    use_acc = False
    for k in range(0, K, BLOCK_K):
        a = a_bufs.index(idx)
        b = b_bufs.index(idx)
        tma_bar = tma_bars.index(idx)
        mma_bar = mma_bars.index(idx)
        mbarrier.expect(
            tma_bar, a_desc.block_type.nbytes + b_desc.block_type.nbytes
        )
        tma.async_copy_global_to_shared(a_desc, [off_m, k], tma_bar, a)
        tma.async_copy_global_to_shared(
            b_desc, [off_n, k] if TRANS_B else [k, off_n], tma_bar, b
        )
        mbarrier.wait(tma_bar, phase=phase)

        if TRANS_B:
            b = b.permute((1, 0))
        tcgen05_mma(a, b, acc_tmem, use_acc=use_acc)
        tcgen05_commit(mma_bar)
        mbarrier.wait(mma_bar, phase=phase)
        use_acc = True

        idx += 1
        if idx == NUM_BUFFERS:
            idx = 0
            phase ^= 1

    for i in gl.static_range(NUM_BUFFERS):
        mbarrier.invalidate(tma_bars.index(i))
        mbarrier.invalidate(mma_bars.index(i))

    acc = acc_tmem.load(TMEM_REG)
    c_smem = gl.allocate_shared_memory(DTYPE, [BLOCK_M, BLOCK_N], C_LAYOUT)
    c_smem.store(acc.to(DTYPE))
    fence_async_shared()
    tma.async_copy_shared_to_global(c_desc, [off_m, off_n], c_smem)
    tma.store_wait(pendings=0)

# config = {"BLOCK_K": 64, "BLOCK_M": 128, "BLOCK_N": 64, "arch": "sm_100", "dtype": "fp8e4m3", "num_buffers": 1, "num_warps": 4, "trans_b": 0}
# arch = sm_100


// ===== COMPILED SASS (sm_100a) =====

	.target	sm_100a

	.elftype	@"ET_EXEC"


//--------------------- .note.nv.tkinfo           --------------------------
	.section	.note.nv.tkinfo,"",@"SHT_NOTE"
	.sectionflags	@"SHF_NOTE_NV_TKINFO"
	.tkinfo
        /*0018*/ 	.word	0x00000081
        /*0030*/ 	.string	""
        /*0030*/ 	.string	"ptxas-blackwell"
        /*0030*/ 	.string	"Cuda compilation tools, release 12.9, V12.9.86"
        /*0030*/ 	.string	"Build cuda_12.9.r12.9/compiler.36037853_0"
        /*0030*/ 	.string	"-v  -suppress-debug-info  -lineinfo  -arch sm_100a "



//--------------------- .note.nv.cuver            --------------------------
	.section	.note.nv.cuver,"",@"SHT_NOTE"
	.sectionflags	@"SHF_NOTE_NV_CUVER"
        /*0018*/ 	.short	0x0001
        /*001a*/ 	.short	0x0064
        /*001c*/ 	.short	0x0001
        /*001e*/ 	.short	0x0000
        /*0020*/ 	.short	0x0001
        /*0022*/ 	.short	0x0000


//--------------------- .nv.info                  --------------------------
	.section	.nv.info,"",@"SHT_CUDA_INFO"
	.align	4


	//----- nvinfo : EIATTR_REGCOUNT
	.align		4
        /*0000*/ 	.byte	0x04, 0x2f
        /*0002*/ 	.short	(.L_4 - .L_3)
	.align		4
.L_3:
        /*0004*/ 	.word	index@(gluon_tcgen05)
        /*0008*/ 	.word	0x00000047


	//----- nvinfo : EIATTR_FRAME_SIZE
	.align		4
.L_4:
        /*000c*/ 	.byte	0x04, 0x11
        /*000e*/ 	.short	(.L_6 - .L_5)
	.align		4
.L_5:
        /*0010*/ 	.word	index@($__internal_2_$__cuda_sm10x_tcgen05_guardrail_trap_unallocated_columns_being_dealloced)
        /*0014*/ 	.word	0x00000000


	//----- nvinfo : EIATTR_FRAME_SIZE
	.align		4
.L_6:
        /*0018*/ 	.byte	0x04, 0x11
        /*001a*/ 	.short	(.L_8 - .L_7)
	.align		4
.L_7:
        /*001c*/ 	.word	index@($__internal_1_$__cuda_sm10x_tcgen05_guardrail_trap_phase_invalid_during_alloc)
        /*0020*/ 	.word	0x00000000


	//----- nvinfo : EIATTR_FRAME_SIZE
	.align		4
.L_8:
        /*0024*/ 	.byte	0x04, 0x11
        /*0026*/ 	.short	(.L_10 - .L_9)
	.align		4
.L_9:
        /*0028*/ 	.word	index@($__internal_0_$__cuda_sm10x_tcgen05_guardrail_trap_col_being_dealloced_not_returned_by_alloc)
        /*002c*/ 	.word	0x00000000


	//----- nvinfo : EIATTR_FRAME_SIZE
	.align		4
.L_10:
        /*0030*/ 	.byte	0x04, 0x11
        /*0032*/ 	.short	(.L_12 - .L_11)
	.align		4
.L_11:
        /*0034*/ 	.word	index@(gluon_tcgen05)
        /*0038*/ 	.word	0x00000000


	//----- nvinfo : EIATTR_MIN_STACK_SIZE
	.align		4
.L_12:
        /*003c*/ 	.byte	0x04, 0x12
        /*003e*/ 	.short	(.L_14 - .L_13)
	.align		4
.L_13:
        /*0040*/ 	.word	index@(gluon_tcgen05)
        /*0044*/ 	.word	0x00000000
.L_14:


//--------------------- .nv.info.gluon_tcgen05    --------------------------
	.section	.nv.info.gluon_tcgen05,"",@"SHT_CUDA_INFO"
	.sectionflags	@""
	.align	4


	//----- nvinfo : EIATTR_CUDA_API_VERSION
	.align		4
        /*0000*/ 	.byte	0x04, 0x37
        /*0002*/ 	.short	(.L_16 - .L_15)
.L_15:
        /*0004*/ 	.word	0x00000081


	//----- nvinfo : EIATTR_KPARAM_INFO
	.align		4
.L_16:
        /*0008*/ 	.byte	0x04, 0x17
        /*000a*/ 	.short	(.L_18 - .L_17)
.L_17:
        /*000c*/ 	.word	0x00000000
        /*0010*/ 	.short	0x000a
        /*0012*/ 	.short	0x0048
        /*0014*/ 	.byte	0x00, 0xf4, 0x21, 0x00


	//----- nvinfo : EIATTR_KPARAM_INFO
	.align		4
.L_18:
        /*0018*/ 	.byte	0x04, 0x17
        /*001a*/ 	.short	(.L_20 - .L_19)
.L_19:
        /*001c*/ 	.word	0x00000000
        /*0020*/ 	.short	0x0009
        /*0022*/ 	.short	0x0040
        /*0024*/ 	.byte	0x00, 0xf4, 0x21, 0x00


	//----- nvinfo : EIATTR_KPARAM_INFO
	.align		4
.L_20:
        /*0028*/ 	.byte	0x04, 0x17
        /*002a*/ 	.short	(.L_22 - .L_21)
.L_21:
        /*002c*/ 	.word	0x00000000
        /*0030*/ 	.short	0x0008
        /*0032*/ 	.short	0x0038
        /*0034*/ 	.byte	0x00, 0xf0, 0x21, 0x00


	//----- nvinfo : EIATTR_KPARAM_INFO
	.align		4
.L_22:
        /*0038*/ 	.byte	0x04, 0x17
        /*003a*/ 	.short	(.L_24 - .L_23)
.L_23:
        /*003c*/ 	.word	0x00000000
        /*0040*/ 	.short	0x0007
        /*0042*/ 	.short	0x0030
        /*0044*/ 	.byte	0x00, 0xf0, 0x21, 0x00


	//----- nvinfo : EIATTR_KPARAM_INFO
	.align		4
.L_24:
        /*0048*/ 	.byte	0x04, 0x17
        /*004a*/ 	.short	(.L_26 - .L_25)
.L_25:
        /*004c*/ 	.word	0x00000000
        /*0050*/ 	.short	0x0006
        /*0052*/ 	.short	0x0028
        /*0054*/ 	.byte	0x00, 0xf0, 0x21, 0x00


	//----- nvinfo : EIATTR_KPARAM_INFO
	.align		4
.L_26:
        /*0058*/ 	.byte	0x04, 0x17
        /*005a*/ 	.short	(.L_28 - .L_27)
.L_27:
        /*005c*/ 	.word	0x00000000
        /*0060*/ 	.short	0x0005
        /*0062*/ 	.short	0x0020
        /*0064*/ 	.byte	0x00, 0xf0, 0x11, 0x00


	//----- nvinfo : EIATTR_KPARAM_INFO
	.align		4
.L_28:
        /*0068*/ 	.byte	0x04, 0x17
        /*006a*/ 	.short	(.L_30 - .L_29)
.L_29:
        /*006c*/ 	.word	0x00000000
        /*0070*/ 	.short	0x0004
        /*0072*/ 	.short	0x001c
        /*0074*/ 	.byte	0x00, 0xf0, 0x11, 0x00


	//----- nvinfo : EIATTR_KPARAM_INFO
	.align		4
.L_30:
        /*0078*/ 	.byte	0x04, 0x17
        /*007a*/ 	.short	(.L_32 - .L_31)
.L_31:
        /*007c*/ 	.word	0x00000000
        /*0080*/ 	.short	0x0003
        /*0082*/ 	.short	0x0018
        /*0084*/ 	.byte	0x00, 0xf0, 0x11, 0x00


	//----- nvinfo : EIATTR_KPARAM_INFO
	.align		4
.L_32:
        /*0088*/ 	.byte	0x04, 0x17
        /*008a*/ 	.short	(.L_34 - .L_33)
.L_33:
        /*008c*/ 	.word	0x00000000
        /*0090*/ 	.short	0x0002
        /*0092*/ 	.short	0x0010
        /*0094*/ 	.byte	0x00, 0xf4, 0x21, 0x00


	//----- nvinfo : EIATTR_KPARAM_INFO
	.align		4
.L_34:
        /*0098*/ 	.byte	0x04, 0x17
        /*009a*/ 	.short	(.L_36 - .L_35)
.L_35:
        /*009c*/ 	.word	0x00000000
        /*00a0*/ 	.short	0x0001
        /*00a2*/ 	.short	0x0008
        /*00a4*/ 	.byte	0x00, 0xf4, 0x21, 0x00


	//----- nvinfo : EIATTR_KPARAM_INFO
	.align		4
.L_36:
        /*00a8*/ 	.byte	0x04, 0x17
        /*00aa*/ 	.short	(.L_38 - .L_37)
.L_37:
        /*00ac*/ 	.word	0x00000000
        /*00b0*/ 	.short	0x0000
        /*00b2*/ 	.short	0x0000
        /*00b4*/ 	.byte	0x00, 0xf4, 0x21, 0x00


	//----- nvinfo : EIATTR_AT_ENTRY_FRAGMENTS
	.align		4
.L_38:
        /*00b8*/ 	.byte	0x04, 0x4f
        /*00ba*/ 	.short	(.L_40 - .L_39)


	//   ....[0]....
.L_39:
        /*00bc*/ 	.word	0x00000004


	//----- nvinfo : EIATTR_RESERVED_SMEM_USED
	.align		4
.L_40:
        /*00c0*/ 	.byte	0x01, 0x41
	.zero		2


	//----- nvinfo : EIATTR_SPARSE_MMA_MASK
	.align		4
        /*00c4*/ 	.byte	0x03, 0x50
        /*00c6*/ 	.short	0x0000


	//----- nvinfo : EIATTR_TCGEN05_1CTA_USED
	.align		4
        /*00c8*/ 	.byte	0x01, 0x51
	.zero		2


	//----- nvinfo : EIATTR_MAXREG_COUNT
	.align		4
        /*00cc*/ 	.byte	0x03, 0x1b
        /*00ce*/ 	.short	0x00ff


	//----- nvinfo : EIATTR_NUM_BARRIERS
	.align		4
        /*00d0*/ 	.byte	0x02, 0x4c
        /*00d2*/ 	.byte	0x01
	.zero		1


	//----- nvinfo : EIATTR_INT_WARP_WIDE_INSTR_OFFSETS
	.align		4
        /*00d4*/ 	.byte	0x04, 0x31
        /*00d6*/ 	.short	(.L_42 - .L_41)


	//   ....[0]....
.L_41:
        /*00d8*/ 	.word	0x00001650


	//   ....[1]....
        /*00dc*/ 	.word	0x00001670


	//   ....[2]....
        /*00e0*/ 	.word	0x000016f0


	//   ....[3]....
        /*00e4*/ 	.word	0x00001810


	//   ....[4]....
        /*00e8*/ 	.word	0x00001820


	//   ....[5]....
        /*00ec*/ 	.word	0x00001830


	//   ....[6]....
        /*00f0*/ 	.word	0x00001840


	//   ....[7]....
        /*00f4*/ 	.word	0x00001a90


	//   ....[8]....
        /*00f8*/ 	.word	0x00001aa0


	//   ....[9]....
        /*00fc*/ 	.word	0x00001bc0


	//   ....[10]....
        /*0100*/ 	.word	0x00001bd0


	//   ....[11]....
        /*0104*/ 	.word	0x00001c20


	//   ....[12]....
        /*0108*/ 	.word	0x00001c60


	//   ....[13]....
        /*010c*/ 	.word	0x00001d90


	//   ....[14]....
        /*0110*/ 	.word	0x00001da0


	//   ....[15]....
        /*0114*/ 	.word	0x00001f90


	//   ....[16]....
        /*0118*/ 	.word	0x00001fa0


	//   ....[17]....
        /*011c*/ 	.word	0x00002430


	//   ....[18]....
        /*0120*/ 	.word	0x00002480


	//----- nvinfo : EIATTR_COOP_GROUP_MASK_REGIDS
	.align		4
.L_42:
        /*0124*/ 	.byte	0x04, 0x29
        /*0126*/ 	.short	(.L_44 - .L_43)


	//   ....[0]....
.L_43:
        /*0128*/ 	.word	0xffffffff


	//   ....[1]....
        /*012c*/ 	.word	0xffffffff


	//   ....[2]....
        /*0130*/ 	.word	0xffffffff


	//   ....[3]....
        /*0134*/ 	.word	0xffffffff


	//   ....[4]....
        /*0138*/ 	.word	0xffffffff


	//   ....[5]....
        /*013c*/ 	.word	0xffffffff


	//   ....[6]....
        /*0140*/ 	.word	0xffffffff


	//   ....[7]....
        /*0144*/ 	.word	0xffffffff


	//   ....[8]....
        /*0148*/ 	.word	0xffffffff


	//   ....[9]....
        /*014c*/ 	.word	0xffffffff


	//----- nvinfo : EIATTR_COOP_GROUP_INSTR_OFFSETS
	.align		4
.L_44:
        /*0150*/ 	.byte	0x04, 0x28
        /*0152*/ 	.short	(.L_46 - .L_45)


	//   ....[0]....
.L_45:
        /*0154*/ 	.word	0x00000050


	//   ....[1]....
        /*0158*/ 	.word	0x00000310


	//   ....[2]....
        /*015c*/ 	.word	0x000004f0


	//   ....[3]....
        /*0160*/ 	.word	0x000009a0


	//   ....[4]....
        /*0164*/ 	.word	0x00000ae0


	//   ....[5]....
        /*0168*/ 	.word	0x00000f50


	//   ....[6]....
        /*016c*/ 	.word	0x00001090


	//   ....[7]....
        /*0170*/ 	.word	0x000014e0


	//   ....[8]....
        /*0174*/ 	.word	0x000022c0


	//   ....[9]....
        /*0178*/ 	.word	0x00002530


	//----- nvinfo : EIATTR_VRC_CTA_INIT_COUNT
	.align		4
.L_46:
        /*017c*/ 	.byte	0x02, 0x4a
        /*017e*/ 	.byte	0x80
	.zero		1


	//----- nvinfo : EIATTR_MBARRIER_INSTR_OFFSETS
	.align		4
        /*0180*/ 	.byte	0x04, 0x39
        /*0182*/ 	.short	(.L_48 - .L_47)


	//   ....[0]....
.L_47:
        /*0184*/ 	.word	0x00001710
        /*0188*/ 	.word	0x000000ff
        /*018c*/ 	.word	0x00003000
        /*0190*/ 	.short	0x0100
        /*0192*/ 	.byte	0x08
	.zero		1


	//   ....[1]....
        /*0194*/ 	.word	0x00001720
        /*0198*/ 	.word	0x000000ff
        /*019c*/ 	.word	0x00003010
        /*01a0*/ 	.short	0x0100
        /*01a2*/ 	.byte	0x08
	.zero		1


	//   ....[2]....
        /*01a4*/ 	.word	0x000019b0
        /*01a8*/ 	.word	0x000000ff
        /*01ac*/ 	.word	0x00003000
        /*01b0*/ 	.short	0x010a
        /*01b2*/ 	.byte	0x08
	.zero		1


	//   ....[3]....
        /*01b4*/ 	.word	0x00001af0
        /*01b8*/ 	.word	0x000000ff
        /*01bc*/ 	.word	0x00003010
        /*01c0*/ 	.short	0x010a
        /*01c2*/ 	.byte	0x08
	.zero		1


	//   ....[4]....
        /*01c4*/ 	.word	0x00001cd0
        /*01c8*/ 	.word	0x000000ff
        /*01cc*/ 	.word	0x00003000
        /*01d0*/ 	.short	0x010a
        /*01d2*/ 	.byte	0x08
	.zero		1


	//   ....[5]....
        /*01d4*/ 	.word	0x00001de0
        /*01d8*/ 	.word	0x000000ff
        /*01dc*/ 	.word	0x00003010
        /*01e0*/ 	.short	0x010a
        /*01e2*/ 	.byte	0x08
	.zero		1


	//   ....[6]....
        /*01e4*/ 	.word	0x00001e70
        /*01e8*/ 	.word	0x000000ff
        /*01ec*/ 	.word	0x00003000
        /*01f0*/ 	.short	0x0108
        /*01f2*/ 	.byte	0x08
	.zero		1


	//   ....[7]....
        /*01f4*/ 	.word	0x00001e80
        /*01f8*/ 	.word	0x000000ff
        /*01fc*/ 	.word	0x00003010
        /*0200*/ 	.short	0x0108
        /*0202*/ 	.byte	0x08
	.zero		1


	//   ....[8]....
        /*0204*/ 	.word	0x00002550
        /*0208*/ 	.word	0x000000ff
        /*020c*/ 	.word	0x00003000
        /*0210*/ 	.short	0x010a
        /*0212*/ 	.byte	0x08
	.zero		1


	//   ....[9]....
        /*0214*/ 	.word	0x00002580
        /*0218*/ 	.word	0x000000ff
        /*021c*/ 	.word	0x00003010
        /*0220*/ 	.short	0x010a
        /*0222*/ 	.byte	0x08
	.zero		1


	//   ....[10]....
        /*0224*/ 	.word	0x000025b0
        /*0228*/ 	.word	0x000000ff
        /*022c*/ 	.word	0x00003000
        /*0230*/ 	.short	0x010a
        /*0232*/ 	.byte	0x08
	.zero		1


	//   ....[11]....
        /*0234*/ 	.word	0x000025e0
        /*0238*/ 	.word	0x000000ff
        /*023c*/ 	.word	0x00003010
        /*0240*/ 	.short	0x010a
        /*0242*/ 	.byte	0x08
	.zero		1


	//----- nvinfo : EIATTR_NUM_MBARRIERS
	.align		4
.L_48:
        /*0244*/ 	.byte	0x03, 0x38
        /*0246*/ 	.short	0x0002


	//----- nvinfo : EIATTR_EXIT_INSTR_OFFSETS
	.align		4
        /*0248*/ 	.byte	0x04, 0x1c
        /*024a*/ 	.short	(.L_50 - .L_49)


	//   ....[0]....
.L_49:
        /*024c*/ 	.word	0x00002540


	//----- nvinfo : EIATTR_REQNTID
	.align		4
.L_50:
        /*0250*/ 	.byte	0x04, 0x10
        /*0252*/ 	.short	(.L_52 - .L_51)
.L_51:
        /*0254*/ 	.word	0x00000080
        /*0258*/ 	.word	0x00000001
        /*025c*/ 	.word	0x00000001


	//----- nvinfo : EIATTR_CRS_STACK_SIZE
	.align		4
.L_52:
        /*0260*/ 	.byte	0x04, 0x1e
        /*0262*/ 	.short	(.L_54 - .L_53)
.L_53:
        /*0264*/ 	.word	0x00000000


	//----- nvinfo : EIATTR_CBANK_PARAM_SIZE
	.align		4
.L_54:
        /*0268*/ 	.byte	0x03, 0x19
        /*026a*/ 	.short	0x0050


	//----- nvinfo : EIATTR_PARAM_CBANK
	.align		4
        /*026c*/ 	.byte	0x04, 0x0a
        /*026e*/ 	.short	(.L_56 - .L_55)
	.align		4
.L_55:
        /*0270*/ 	.word	index@(.nv.constant0.gluon_tcgen05)
        /*0274*/ 	.short	0x0380
        /*0276*/ 	.short	0x0050


	//----- nvinfo : EIATTR_SW_WAR
	.align		4
.L_56:
        /*0278*/ 	.byte	0x04, 0x36
        /*027a*/ 	.short	(.L_58 - .L_57)
.L_57:
        /*027c*/ 	.word	0x00000008
.L_58:


//--------------------- .nv.compat                --------------------------
	.section	.nv.compat,"",@"SHT_CUDA_COMPAT_INFO"
	.align	4
        /*0000*/ 	.byte	0x02, 0x02, 0x02, 0x00, 0x02, 0x05, 0x05, 0x00, 0x02, 0x03, 0x03, 0x00, 0x02, 0x06, 0x01, 0x00


//--------------------- .nv.callgraph             --------------------------
	.section	.nv.callgraph,"",@"SHT_CUDA_CALLGRAPH"
	.align	4
	.sectionentsize	8
	.align		4
        /*0000*/ 	.word	0x00000000
	.align		4
        /*0004*/ 	.word	0xffffffff
	.align		4
        /*0008*/ 	.word	0x00000000
	.align		4
        /*000c*/ 	.word	0xfffffffe
	.align		4
        /*0010*/ 	.word	0x00000000
	.align		4
        /*0014*/ 	.word	0xfffffffd
	.align		4
        /*0018*/ 	.word	0x00000000
	.align		4
        /*001c*/ 	.word	0xfffffffc


//--------------------- .text.gluon_tcgen05       --------------------------
	.section	.text.gluon_tcgen05,"ax",@progbits
	.align	128
        .global         gluon_tcgen05
        .type           gluon_tcgen05,@function
        .size           gluon_tcgen05,(.L_x_73 - gluon_tcgen05)
        .other          gluon_tcgen05,@"STO_CUDA_ENTRY STV_DEFAULT"
gluon_tcgen05:
.text.gluon_tcgen05:
[----:B------:R-:W1:Y:S01]  /*0000*/  LDC R1, c[0x0][0x37c] ;  /* 0x0000df00ff017b82 */ /* 0x000e620000000800 */
[----:B------:R-:W2:Y:S02]  /*0010*/  S2R R0, SR_TID.X ;  /* 0x0000000000007919 */ /* 0x000ea40000002100 */
[----:B--2---:R-:W-:-:S13]  /*0020*/  ISETP.GE.U32.AND P2, PT, R0, 0x20, PT ;  /* 0x000000200000780c */ /* 0x004fda0003f46070 */
[----:B------:R-:W-:Y:S05]  /*0030*/  @P2 BRA `(.L_x_0) ;  /* 0x0000000000b82947 */ /* 0x000fea0003800000 */
[----:B------:R-:W2:Y:S01]  /*0040*/  S2UR UR6, SR_CgaCtaId ;  /* 0x00000000000679c3 */ /* 0x000ea20000008800 */
[----:B------:R-:W-:Y:S01]  /*0050*/  NOP ;  /* 0x0000000000007918 */ /* 0x000fe20000000000 */
[----:B------:R-:W-:Y:S02]  /*0060*/  UMOV UR4, 0x40 ;  /* 0x0000004000047882 */ /* 0x000fe40000000000 */
[----:B--2---:R-:W-:-:S09]  /*0070*/  ULEA UR4, UR6, UR4, 0x18 ;  /* 0x0000000406047291 */ /* 0x004fd2000f8ec0ff */
[----:B------:R-:W2:Y:S01]  /*0080*/  LDS.U8 R2, [UR4] ;  /* 0x00000004ff027984 */ /* 0x000ea20008000000 */
[----:B------:R-:W-:Y:S02]  /*0090*/  UMOV UR4, 0x400 ;  /* 0x0000040000047882 */ /* 0x000fe40000000000 */
[----:B------:R-:W-:Y:S01]  /*00a0*/  ULEA UR4, UR6, UR4, 0x18 ;  /* 0x0000000406047291 */ /* 0x000fe2000f8ec0ff */
[----:B--2---:R-:W-:-:S13]  /*00b0*/  ISETP.NE.AND P0, PT, R2, RZ, PT ;  /* 0x000000ff0200720c */ /* 0x004fda0003f05270 */
[----:B------:R-:W-:Y:S05]  /*00c0*/  @P0 BRA `(.L_x_1) ;  /* 0x00000000007c0947 */ /* 0x000fea0003800000 */
[----:B------:R-:W-:-:S13]  /*00d0*/  ELECT P0, URZ, PT ;  /* 0x0000000000ff782f */ /* 0x000fda0003800000 */
[----:B------:R-:W-:Y:S05]  /*00e0*/  @!P0 BRA `(.L_x_2) ;  /* 0x0000000000848947 */ /* 0x000fea0003800000 */
[----:B------:R-:W-:Y:S01]  /*00f0*/  UMOV UR5, 0x2 ;  /* 0x0000000200057882 */ /* 0x000fe20000000000 */
[----:B------:R-:W-:Y:S02]  /*0100*/  IMAD.MOV.U32 R5, RZ, RZ, 0x1 ;  /* 0x00000001ff057424 */ /* 0x000fe400078e00ff */
[----:B------:R-:W-:Y:S02]  /*0110*/  IMAD.MOV.U32 R3, RZ, RZ, 0x3 ;  /* 0x00000003ff037424 */ /* 0x000fe400078e00ff */
[----:B------:R-:W-:Y:S04]  /*0120*/  DEPBAR.LE SB2, 0x36 ;  /* 0x0000ad800000791a */ /* 0x000fe80000000000 */
[----:B------:R-:W2:Y:S02]  /*0130*/  UTCATOMSWS.FIND_AND_SET.ALIGN UP0, UR5, UR5 ;  /* 0x00000005000575e3 */ /* 0x000ea40008000800 */
[----:B--2---:R-:W-:-:S04]  /*0140*/  PLOP3.LUT P0, PT, PT, PT, UP0, 0x80, 0x8 ;  /* 0x000000000008781c */ /* 0x004fc80003f0f008 */
[----:B------:R-:W-:-:S04]  /*0150*/  SEL R2, RZ, 0xffffffff, !P0 ;  /* 0xffffffffff027807 */ /* 0x000fc80004000000 */
[----:B------:R-:W-:Y:S01]  /*0160*/  ISETP.NE.AND P0, PT, R2, RZ, PT ;  /* 0x000000ff0200720c */ /* 0x000fe20003f05270 */
[----:B------:R-:W-:-:S12]  /*0170*/  IMAD.U32 R2, RZ, RZ, UR5 ;  /* 0x00000005ff027e24 */ /* 0x000fd8000f8e00ff */
[----:B------:R-:W-:Y:S05]  /*0180*/  @P0 BRA `(.L_x_3) ;  /* 0x0000000000240947 */ /* 0x000fea0003800000 */
.L_x_4:
[----:B------:R-:W-:Y:S05]  /*0190*/  NANOSLEEP 0x64 ;  /* 0x000000640000795d */ /* 0x000fea0003800000 */
[----:B------:R-:W-:-:S05]  /*01a0*/  UMOV UR5, 0x2 ;  /* 0x0000000200057882 */ /* 0x000fca0000000000 */
[----:B------:R-:W-:Y:S04]  /*01b0*/  DEPBAR.LE SB2, 0x36 ;  /* 0x0000ad800000791a */ /* 0x000fe80000000000 */
[----:B------:R-:W2:Y:S02]  /*01c0*/  UTCATOMSWS.FIND_AND_SET.ALIGN UP0, UR5, UR5 ;  /* 0x00000005000575e3 */ /* 0x000ea40008000800 */
[----:B--2---:R-:W-:-:S04]  /*01d0*/  PLOP3.LUT P0, PT, PT, PT, UP0, 0x80, 0x8 ;  /* 0x000000000008781c */ /* 0x004fc80003f0f008 */
[----:B------:R-:W-:-:S04]  /*01e0*/  SEL R2, RZ, 0xffffffff, !P0 ;  /* 0xffffffffff027807 */ /* 0x000fc80004000000 */
[----:B------:R-:W-:Y:S01]  /*01f0*/  ISETP.NE.AND P0, PT, R2, RZ, PT ;  /* 0x000000ff0200720c */ /* 0x000fe20003f05270 */
[----:B------:R-:W-:-:S12]  /*0200*/  IMAD.U32 R2, RZ, RZ, UR5 ;  /* 0x00000005ff027e24 */ /* 0x000fd8000f8e00ff */
[----:B------:R-:W-:Y:S05]  /*0210*/  @!P0 BRA `(.L_x_4) ;  /* 0xfffffffc00dc8947 */ /* 0x000fea000383ffff */
.L_x_3:
[C---:B------:R-:W-:Y:S01]  /*0220*/  VIADD R4, R2.reuse, 0x10 ;  /* 0x0000001002047836 */ /* 0x040fe20000000000 */
[----:B------:R-:W-:Y:S01]  /*0230*/  UMOV UR5, 0x50 ;  /* 0x0000005000057882 */ /* 0x000fe20000000000 */
[----:B------:R-:W-:Y:S01]  /*0240*/  SHF.L.U32 R3, R3, R2, RZ ;  /* 0x0000000203037219 */ /* 0x000fe200000006ff */
[----:B------:R-:W-:Y:S01]  /*0250*/  ULEA UR5, UR6, UR5, 0x18 ;  /* 0x0000000506057291 */ /* 0x000fe2000f8ec0ff */
[----:B------:R-:W-:Y:S01]  /*0260*/  IMAD.SHL.U32 R2, R2, 0x20, RZ ;  /* 0x0000002002027824 */ /* 0x000fe200078e00ff */
[----:B------:R-:W-:-:S04]  /*0270*/  SHF.L.U32 R4, R5, R4, RZ ;  /* 0x0000000405047219 */ /* 0x000fc800000006ff */
[----:B------:R-:W-:-:S05]  /*0280*/  LOP3.LUT R3, R4, R3, RZ, 0xfc, !PT ;  /* 0x0000000304037212 */ /* 0x000fca00078efcff */
[----:B------:R2:W-:Y:S04]  /*0290*/  ATOMS.OR RZ, [UR5], R3 ;  /* 0x00000003ffff798c */ /* 0x0005e8000b000005 */
[----:B------:R2:W-:Y:S01]  /*02a0*/  STS [UR4], R2 ;  /* 0x00000002ff007988 */ /* 0x0005e20008000804 */
[----:B------:R-:W-:Y:S05]  /*02b0*/  BRA `(.L_x_2) ;  /* 0x0000000000107947 */ /* 0x000fea0003800000 */
.L_x_1:
[----:B------:R-:W-:Y:S01]  /*02c0*/  IMAD.MOV.U32 R3, RZ, RZ, -0x1 ;  /* 0xffffffffff037424 */ /* 0x000fe200078e00ff */
[----:B------:R-:W-:-:S04]  /*02d0*/  MOV R2, 0x300 ;  /* 0x0000030000027802 */ /* 0x000fc80000000f00 */
[----:B------:R2:W-:Y:S03]  /*02e0*/  STS [UR4], R3 ;  /* 0x00000003ff007988 */ /* 0x0005e60008000804 */
[----:B-12---:R-:W-:Y:S05]  /*02f0*/  CALL.REL.NOINC `($__internal_1_$__cuda_sm10x_tcgen05_guardrail_trap_phase_invalid_during_alloc) ;  /* 0x0000002000d07944 */ /* 0x006fea0003c00000 */
.L_x_2:
[----:B------:R-:W-:Y:S05]  /*0300*/  WARPSYNC.ALL ;  /* 0x0000000000007948 */ /* 0x000fea0003800000 */
[----:B------:R-:W-:Y:S01]  /*0310*/  NOP ;  /* 0x0000000000007918 */ /* 0x000fe20000000000 */
.L_x_0:
[----:B------:R-:W3:Y:S08]  /*0320*/  S2UR UR4, SR_CgaCtaId ;  /* 0x00000000000479c3 */ /* 0x000ef00000008800 */
[----:B------:R-:W-:Y:S01]  /*0330*/  BAR.SYNC.DEFER_BLOCKING 0x0 ;  /* 0x0000000000007b1d */ /* 0x000fe20000010000 */
[----:B------:R-:W-:-:S05]  /*0340*/  LOP3.LUT R68, R0, 0x7f, RZ, 0xc0, !PT ;  /* 0x0000007f00447812 */ /* 0x000fca00078ec0ff */
[----:B------:R-:W-:Y:S02]  /*0350*/  UMOV UR8, 0x400 ;  /* 0x0000040000087882 */ /* 0x000fe40000000000 */
[----:B------:R-:W4:Y:S08]  /*0360*/  LDC R10, c[0x0][0x3a0] ;  /* 0x0000e800ff0a7b82 */ /* 0x000f300000000800 */
[----:B------:R-:W5:Y:S01]  /*0370*/  S2UR UR6, SR_CTAID.Y ;  /* 0x00000000000679c3 */ /* 0x000f620000002600 */
[----:B---3--:R-:W-:-:S09]  /*0380*/  ULEA UR8, UR4, UR8, 0x18 ;  /* 0x0000000804087291 */ /* 0x008fd2000f8ec0ff */
[----:B--2---:R-:W2:Y:S01]  /*0390*/  LDS R3, [UR8] ;  /* 0x00000008ff037984 */ /* 0x004ea20008000800 */
[----:B------:R-:W-:Y:S06]  /*03a0*/  BAR.SYNC.DEFER_BLOCKING 0x0 ;  /* 0x0000000000007b1d */ /* 0x000fec0000010000 */
[----:B------:R-:W-:Y:S05]  /*03b0*/  @P2 BRA `(.L_x_5) ;  /* 0x0000000000182947 */ /* 0x000fea0003800000 */
[----:B------:R-:W-:Y:S01]  /*03c0*/  ELECT P0, URZ, PT ;  /* 0x0000000000ff782f */ /* 0x000fe20003800000 */
[----:B------:R-:W-:Y:S01]  /*03d0*/  IMAD.MOV.U32 R2, RZ, RZ, 0x1 ;  /* 0x00000001ff027424 */ /* 0x000fe200078e00ff */
[----:B------:R-:W-:Y:S01]  /*03e0*/  UMOV UR5, 0x40 ;  /* 0x0000004000057882 */ /* 0x000fe20000000000 */
[----:B------:R-:W-:Y:S01]  /*03f0*/  UVIRTCOUNT.DEALLOC.SMPOOL 0x80 ;  /* 0x000000800000784c */ /* 0x000fe20000000000 */
[----:B------:R-:W-:-:S09]  /*0400*/  ULEA UR5, UR4, UR5, 0x18 ;  /* 0x0000000504057291 */ /* 0x000fd2000f8ec0ff */
[----:B------:R3:W-:Y:S03]  /*0410*/  @P0 STS.U8 [UR5], R2 ;  /* 0x00000002ff000988 */ /* 0x0007e60008000005 */
.L_x_5:
[----:B------:R-:W3:Y:S01]  /*0420*/  S2UR UR4, SR_CTAID.Z ;  /* 0x00000000000479c3 */ /* 0x000ee20000002700 */
[----:B------:R-:W5:Y:S01]  /*0430*/  LDCU UR5, c[0x0][0x370] ;  /* 0x00006e00ff0577ac */ /* 0x000f620008000800 */
[----:B------:R-:W-:Y:S01]  /*0440*/  ISETP.GE.U32.AND P0, PT, R68, 0x20, PT ;  /* 0x000000204400780c */ /* 0x000fe20003f06070 */
[----:B----4-:R-:W-:Y:S01]  /*0450*/  VIADD R5, R10, 0xffffffff ;  /* 0xffffffff0a057836 */ /* 0x010fe20000000000 */
[C---:B------:R-:W-:Y:S01]  /*0460*/  ISETP.NE.U32.AND P3, PT, R68.reuse, RZ, PT ;  /* 0x000000ff4400720c */ /* 0x040fe20003f65070 */
[----:B------:R-:W3:Y:S01]  /*0470*/  LDCU UR7, c[0x0][0x374] ;  /* 0x00006e80ff0777ac */ /* 0x000ee20008000800 */
[----:B------:R-:W-:Y:S01]  /*0480*/  LEA R4, R68, UR8, 0x2 ;  /* 0x0000000844047c11 */ /* 0x000fe2000f8e10ff */
[----:B------:R-:W-:Y:S01]  /*0490*/  BSSY.RECONVERGENT B0, `(.L_x_6) ;  /* 0x0000015000007945 */ /* 0x000fe20003800200 */
[----:B------:R-:W5:Y:S01]  /*04a0*/  S2UR UR11, SR_CTAID.X ;  /* 0x00000000000b79c3 */ /* 0x000f620000002500 */
[----:B------:R-:W4:Y:S01]  /*04b0*/  LDCU.64 UR16, c[0x0][0x3c0] ;  /* 0x00007800ff1077ac */ /* 0x000f220008000a00 */
[----:B--2---:R-:W-:-:S05]  /*04c0*/  R2UR UR29, R3 ;  /* 0x00000000031d72ca */ /* 0x004fca00000e0000 */
[----:B------:R2:W-:Y:S01]  /*04d0*/  @!P0 STS [R4], RZ ;  /* 0x000000ff04008388 */ /* 0x0005e20000000800 */
[----:B------:R-:W1:Y:S01]  /*04e0*/  LDC R6, c[0x0][0x398] ;  /* 0x0000e600ff067b82 */ /* 0x000e620000000800 */
[----:B------:R-:W-:Y:S02]  /*04f0*/  NOP ;  /* 0x0000000000007918 */ /* 0x000fe40000000000 */
[----:B------:R2:W-:Y:S01]  /*0500*/  @!P3 STS [UR8+0x20], R5 ;  /* 0x00002005ff00b988 */ /* 0x0005e20008000808 */
[----:B---3-5:R-:W-:-:S04]  /*0510*/  UIMAD UR4, UR4, UR7, UR6 ;  /* 0x00000007040472a4 */ /* 0x028fc8000f8e0206 */
[----:B------:R-:W-:-:S04]  /*0520*/  UIMAD UR4, UR4, UR5, UR11 ;  /* 0x00000005040472a4 */ /* 0x000fc8000f8e020b */
[----:B------:R-:W-:-:S04]  /*0530*/  UIMAD UR4, UR4, 0x180, URZ ;  /* 0x00000180040478a4 */ /* 0x000fc8000f8e02ff */
[----:B----4-:R-:W-:Y:S01]  /*0540*/  UIADD3 UR12, UP0, UPT, UR4, UR16, URZ ;  /* 0x00000010040c7290 */ /* 0x010fe2000ff1e0ff */
[----:B-1----:R-:W-:-:S03]  /*0550*/  VIADD R6, R6, 0xffffffff ;  /* 0xffffffff06067836 */ /* 0x002fc60000000000 */
[----:B------:R-:W-:Y:S01]  /*0560*/  ULEA.HI.X.SX32 UR13, UR4, UR17, 0x1, UP0 ;  /* 0x00000011040d7291 */ /* 0x000fe200080f0eff */
[----:B--2---:R-:W-:Y:S11]  /*0570*/  @P3 BRA `(.L_x_7) ;  /* 0x0000000000183947 */ /* 0x004ff60003800000 */
[----:B------:R-:W1:Y:S01]  /*0580*/  LDS R2, [UR8+0x8] ;  /* 0x00000808ff027984 */ /* 0x000e620008000800 */
[----:B------:R-:W2:Y:S01]  /*0590*/  LDC.64 R8, c[0x0][0x380] ;  /* 0x0000e000ff087b82 */ /* 0x000ea20000000a00 */
[----:B------:R-:W-:Y:S02]  /*05a0*/  IMAD.MOV.U32 R3, RZ, RZ, 0x70 ;  /* 0x00000070ff037424 */ /* 0x000fe400078e00ff */
[----:B--2---:R2:W-:Y:S03]  /*05b0*/  STS.64 [UR8], R8 ;  /* 0x00000008ff007988 */ /* 0x0045e60008000a08 */
[----:B-1----:R-:W-:-:S05]  /*05c0*/  LOP3.LUT R2, R2, 0x10, R3, 0xd8, !PT ;  /* 0x0000001002027812 */ /* 0x002fca00078ed803 */
[----:B------:R2:W-:Y:S02]  /*05d0*/  STS [UR8+0x8], R2 ;  /* 0x00000802ff007988 */ /* 0x0005e40008000808 */
.L_x_7:
[----:B------:R-:W-:Y:S05]  /*05e0*/  BSYNC.RECONVERGENT B0 ;  /* 0x0000000000007941 */ /* 0x000fea0003800200 */
.L_x_6:
[----:B------:R-:W-:Y:S04]  /*05f0*/  BSSY.RECONVERGENT B0, `(.L_x_8) ;  /* 0x000000a000007945 */ /* 0x000fe80003800200 */
[----:B------:R-:W-:Y:S05]  /*0600*/  @P3 BRA `(.L_x_9) ;  /* 0x0000000000203947 */ /* 0x000fea0003800000 */
[----:B--2---:R-:W1:Y:S01]  /*0610*/  LDS R2, [UR8+0x34] ;  /* 0x00003408ff027984 */ /* 0x004e620008000800 */
[----:B------:R-:W-:Y:S02]  /*0620*/  IMAD.MOV.U32 R3, RZ, RZ, 0x3f000000 ;  /* 0x3f000000ff037424 */ /* 0x000fe400078e00ff */
[----:B------:R-:W-:Y:S01]  /*0630*/  @!P3 IMAD.MOV.U32 R7, RZ, RZ, 0x7f ;  /* 0x0000007fff07b424 */ /* 0x000fe200078e00ff */
[----:B------:R-:W2:Y:S02]  /*0640*/  @!P3 LDS R8, [UR8+0x38] ;  /* 0x00003808ff08b984 */ /* 0x000ea40008000800 */
[----:B-1----:R-:W-:Y:S02]  /*0650*/  LOP3.LUT R2, R2, 0xff000000, R3, 0xb8, !PT ;  /* 0xff00000002027812 */ /* 0x002fe400078eb803 */
[----:B--2---:R-:W-:-:S03]  /*0660*/  @!P3 LOP3.LUT R3, R8, 0xff, R7, 0xb8, !PT ;  /* 0x000000ff0803b812 */ /* 0x004fc600078eb807 */
[----:B------:R1:W-:Y:S04]  /*0670*/  STS [UR8+0x34], R2 ;  /* 0x00003402ff007988 */ /* 0x0003e80008000808 */
[----:B------:R1:W-:Y:S02]  /*0680*/  @!P3 STS [UR8+0x38], R3 ;  /* 0x00003803ff00b988 */ /* 0x0003e40008000808 */
.L_x_9:
[----:B------:R-:W-:Y:S05]  /*0690*/  BSYNC.RECONVERGENT B0 ;  /* 0x0000000000007941 */ /* 0x000fea0003800200 */
.L_x_8:
[----:B------:R-:W-:Y:S04]  /*06a0*/  BSSY.RECONVERGENT B0, `(.L_x_10) ;  /* 0x000000a000007945 */ /* 0x000fe80003800200 */
[----:B------:R-:W-:Y:S05]  /*06b0*/  @P3 BRA `(.L_x_11) ;  /* 0x0000000000203947 */ /* 0x000fea0003800000 */
[----:B-12---:R-:W1:Y:S01]  /*06c0*/  LDS R2, [UR8+0x1c] ;  /* 0x00001c08ff027984 */ /* 0x006e620008000800 */
[----:B------:R-:W2:Y:S03]  /*06d0*/  LDC.64 R8, c[0x0][0x3a8] ;  /* 0x0000ea00ff087b82 */ /* 0x000ea60000000a00 */
[----:B------:R3:W-:Y:S01]  /*06e0*/  STS [UR8+0x24], R6 ;  /* 0x00002406ff007988 */ /* 0x0007e20008000808 */
[--C-:B--2---:R-:W-:Y:S02]  /*06f0*/  SHF.R.U32.HI R7, RZ, 0x4, R9.reuse ;  /* 0x00000004ff077819 */ /* 0x104fe40000011609 */
[----:B------:R-:W-:-:S05]  /*0700*/  SHF.R.U64 R3, R8, 0x4, R9 ;  /* 0x0000000408037819 */ /* 0x000fca0000001209 */
[----:B------:R3:W-:Y:S01]  /*0710*/  STS [UR8+0xc], R3 ;  /* 0x00000c03ff007988 */ /* 0x0007e20008000808 */
[----:B-1----:R-:W-:-:S05]  /*0720*/  LOP3.LUT R2, R2, 0xf, R7, 0xb8, !PT ;  /* 0x0000000f02027812 */ /* 0x002fca00078eb807 */
[----:B------:R3:W-:Y:S02]  /*0730*/  STS [UR8+0x1c], R2 ;  /* 0x00001c02ff007988 */ /* 0x0007e40008000808 */
.L_x_11:
[----:B------:R-:W-:Y:S05]  /*0740*/  BSYNC.RECONVERGENT B0 ;  /* 0x0000000000007941 */ /* 0x000fea0003800200 */
.L_x_10:
[----:B------:R-:W-:Y:S04]  /*0750*/  BSSY.RECONVERGENT B1, `(.L_x_12) ;  /* 0x000001d000017945 */ /* 0x000fe80003800200 */
[----:B------:R-:W-:Y:S04]  /*0760*/  BSSY.RELIABLE B0, `(.L_x_13) ;  /* 0x0000018000007945 */ /* 0x000fe80003800100 */
[----:B------:R-:W-:Y:S05]  /*0770*/  @P3 BRA `(.L_x_14) ;  /* 0x00000000001c3947 */ /* 0x000fea0003800000 */
[----:B-123--:R-:W1:Y:S02]  /*0780*/  LDS R2, [UR8+0x34] ;  /* 0x00003408ff027984 */ /* 0x00ee640008000800 */
[----:B-1----:R-:W-:-:S05]  /*0790*/  LOP3.LUT R2, R2, 0x7, RZ, 0xb8, !PT ;  /* 0x0000000702027812 */ /* 0x002fca00078eb8ff */
[----:B------:R1:W-:Y:S01]  /*07a0*/  STS [UR8+0x34], R2 ;  /* 0x00003402ff007988 */ /* 0x0003e20008000808 */
[----:B------:R-:W-:Y:S05]  /*07b0*/  @P3 BRA `(.L_x_15) ;  /* 0x00000000001c3947 */ /* 0x000fea0003800000 */
[----:B-1----:R-:W1:Y:S02]  /*07c0*/  LDS R2, [UR8+0x34] ;  /* 0x00003408ff027984 */ /* 0x002e640008000800 */
[----:B-1----:R-:W-:-:S05]  /*07d0*/  LOP3.LUT R2, R2, 0x38, RZ, 0xb8, !PT ;  /* 0x0000003802027812 */ /* 0x002fca00078eb8ff */
[----:B------:R4:W-:Y:S02]  /*07e0*/  STS [UR8+0x34], R2 ;  /* 0x00003402ff007988 */ /* 0x0009e40008000808 */
.L_x_14:
[----:B------:R-:W-:Y:S05]  /*07f0*/  @P3 BRA `(.L_x_16) ;  /* 0x00000000001c3947 */ /* 0x000fea0003800000 */
[----:B-1234-:R-:W1:Y:S02]  /*0800*/  LDS R2, [UR8+0x8] ;  /* 0x00000808ff027984 */ /* 0x01ee640008000800 */
[----:B-1----:R-:W-:-:S05]  /*0810*/  LOP3.LUT R2, R2, 0x780, RZ, 0xb8, !PT ;  /* 0x0000078002027812 */ /* 0x002fca00078eb8ff */
[----:B------:R2:W-:Y:S02]  /*0820*/  STS [UR8+0x8], R2 ;  /* 0x00000802ff007988 */ /* 0x0005e40008000808 */
.L_x_15:
[----:B------:R-:W-:Y:S05]  /*0830*/  @P3 BRA `(.L_x_17) ;  /* 0x0000000000283947 */ /* 0x000fea0003800000 */
[----:B-12---:R-:W1:Y:S02]  /*0840*/  LDS R2, [UR8+0x8] ;  /* 0x00000808ff027984 */ /* 0x006e640008000800 */
[----:B-1----:R-:W-:-:S05]  /*0850*/  LOP3.LUT R2, R2, 0x1800, RZ, 0xb8, !PT ;  /* 0x0000180002027812 */ /* 0x002fca00078eb8ff */
[----:B------:R5:W-:Y:S02]  /*0860*/  STS [UR8+0x8], R2 ;  /* 0x00000802ff007988 */ /* 0x000be40008000808 */
.L_x_16:
[----:B------:R-:W-:Y:S05]  /*0870*/  @P3 BREAK.RELIABLE B0 ;  /* 0x0000000000003942 */ /* 0x000fea0003800100 */
[----:B------:R-:W-:Y:S05]  /*0880*/  @P3 BRA `(.L_x_18) ;  /* 0x0000000000243947 */ /* 0x000fea0003800000 */
[----:B-1-3--:R-:W1:Y:S01]  /*0890*/  LDS R3, [UR8+0x8] ;  /* 0x00000808ff037984 */ /* 0x00ae620008000800 */
[----:B--2-45:R-:W-:-:S05]  /*08a0*/  IMAD.MOV.U32 R2, RZ, RZ, 0x6000 ;  /* 0x00006000ff027424 */ /* 0x034fca00078e00ff */
[----:B-1----:R-:W-:-:S04]  /*08b0*/  LOP3.LUT R2, R3, 0x4000, R2, 0xd8, !PT ;  /* 0x0000400003027812 */ /* 0x002fc800078ed802 */
[----:B------:R-:W-:-:S05]  /*08c0*/  LOP3.LUT R2, R2, 0x400000, RZ, 0xb8, !PT ;  /* 0x0040000002027812 */ /* 0x000fca00078eb8ff */
[----:B------:R3:W-:Y:S02]  /*08d0*/  STS [UR8+0x8], R2 ;  /* 0x00000802ff007988 */ /* 0x0007e40008000808 */
.L_x_17:
[----:B------:R-:W-:Y:S05]  /*08e0*/  BSYNC.RELIABLE B0 ;  /* 0x0000000000007941 */ /* 0x000fea0003800100 */
.L_x_13:
[----:B-123--:R-:W1:Y:S02]  /*08f0*/  @!P3 LDS R2, [UR8+0x8] ;  /* 0x00000808ff02b984 */ /* 0x00ee640008000800 */
[----:B-1----:R-:W-:-:S05]  /*0900*/  @!P3 LOP3.LUT R2, R2, 0x8000, RZ, 0xb8, !PT ;  /* 0x000080000202b812 */ /* 0x002fca00078eb8ff */
[----:B------:R1:W-:Y:S02]  /*0910*/  @!P3 STS [UR8+0x8], R2 ;  /* 0x00000802ff00b988 */ /* 0x0003e40008000808 */
.L_x_18:
[----:B------:R-:W-:Y:S05]  /*0920*/  BSYNC.RECONVERGENT B1 ;  /* 0x0000000000017941 */ /* 0x000fea0003800200 */
.L_x_12:
[----:B------:R-:W-:Y:S05]  /*0930*/  WARPSYNC.ALL ;  /* 0x0000000000007948 */ /* 0x000fea0003800000 */
[----:B------:R-:W-:Y:S01]  /*0940*/  NOP ;  /* 0x0000000000007918 */ /* 0x000fe20000000000 */
[----:B------:R-:W1:Y:S02]  /*0950*/  LDC R7, c[0x0][0x39c] ;  /* 0x0000e700ff077b82 */ /* 0x000e640000000800 */
[----:B-1----:R-:W-:Y:S01]  /*0960*/  VIADD R7, R7, 0xffffffff ;  /* 0xffffffff07077836 */ /* 0x002fe20000000000 */
[----:B------:R-:W-:Y:S06]  /*0970*/  @P0 BRA `(.L_x_19) ;  /* 0x0000000000300947 */ /* 0x000fec0003800000 */
[----:B--2345:R-:W1:Y:S01]  /*0980*/  S2R R2, SR_LANEID ;  /* 0x0000000000027919 */ /* 0x03ce620000000000 */
[----:B------:R-:W-:Y:S05]  /*0990*/  WARPSYNC.ALL ;  /* 0x0000000000007948 */ /* 0x000fea0003800000 */
[----:B------:R-:W-:Y:S01]  /*09a0*/  NOP ;  /* 0x0000000000007918 */ /* 0x000fe20000000000 */
[----:B-1----:R-:W-:-:S05]  /*09b0*/  IMAD.SHL.U32 R8, R2, 0x4, RZ ;  /* 0x0000000402087824 */ /* 0x002fca00078e00ff */
[----:B------:R-:W1:Y:S01]  /*09c0*/  LDS R9, [R8+UR8] ;  /* 0x0000000808097984 */ /* 0x000e620008000800 */
[----:B------:R-:W-:-:S05]  /*09d0*/  IADD3 R2, P1, PT, R8, UR12, RZ ;  /* 0x0000000c08027c10 */ /* 0x000fca000ff3e0ff */
[----:B------:R-:W-:-:S05]  /*09e0*/  IMAD.X R3, RZ, RZ, UR13, P1 ;  /* 0x0000000dff037e24 */ /* 0x000fca00088e06ff */
[----:B-1----:R1:W2:Y:S01]  /*09f0*/  ATOMG.E.EXCH.STRONG.GPU PT, RZ, [R2], R9 ;  /* 0x0000000902ff73a8 */ /* 0x0022a200041ee100 */
[----:B------:R-:W-:-:S04]  /*0a00*/  DEPBAR {5,4,3,2,1,0} ;  /* 0x0000003f0000791a */ /* 0x000fc80000000000 */
[----:B------:R-:W3:Y:S02]  /*0a10*/  CCTL.E.C.LDCU.IV.DEEP [UR12] ;  /* 0x000000000c007540 */ /* 0x000ee40009c08000 */
[----:B---3--:R1:W-:Y:S01]  /*0a20*/  UTMACCTL.IV [UR12] ;  /* 0x000000000c0079b9 */ /* 0x0083e20008000000 */
[----:B------:R-:W-:Y:S01]  /*0a30*/  NOP ;  /* 0x0000000000007918 */ /* 0x000fe20000000000 */
.L_x_19:
[----:B------:R-:W-:Y:S05]  /*0a40*/  @P0 BRA `(.L_x_20) ;  /* 0x00000000000c0947 */ /* 0x000fea0003800000 */
[----:B------:R0:W-:Y:S01]  /*0a50*/  UTMACMDFLUSH ;  /* 0x00000000000079b7 */ /* 0x0001e20000000000 */
[----:B------:R-:W-:Y:S05]  /*0a60*/  @P0 BRA `(.L_x_20) ;  /* 0x0000000000040947 */ /* 0x000fea0003800000 */
[----:B------:R-:W-:-:S04]  /*0a70*/  DEPBAR.LE SB0, 0x0 ;  /* 0x000080000000791a */ /* 0x000fc80000000000 */
.L_x_20:
[----:B------:R-:W-:Y:S05]  /*0a80*/  WARPSYNC.ALL ;  /* 0x0000000000007948 */ /* 0x000fea0003800000 */
[----:B------:R-:W-:Y:S01]  /*0a90*/  NOP ;  /* 0x0000000000007918 */ /* 0x000fe20000000000 */
[----:B--2---:R-:W-:Y:S06]  /*0aa0*/  BAR.SYNC.DEFER_BLOCKING 0x0 ;  /* 0x0000000000007b1d */ /* 0x004fec0000010000 */
[----:B------:R-:W-:Y:S02]  /*0ab0*/  BSSY.RECONVERGENT B1, `(.L_x_21) ;  /* 0x000000b000017945 */ /* 0x000fe40003800200 */
[----:B------:R-:W-:Y:S06]  /*0ac0*/  BAR.SYNC.DEFER_BLOCKING 0x0 ;  /* 0x0000000000007b1d */ /* 0x000fec0000010000 */
[----:B------:R2:W-:Y:S01]  /*0ad0*/  @!P0 STS [R4], RZ ;  /* 0x000000ff04008388 */ /* 0x0005e20000000800 */
[----:B------:R-:W-:Y:S01]  /*0ae0*/  NOP ;  /* 0x0000000000007918 */ /* 0x000fe20000000000 */
[----:B------:R-:W-:Y:S05]  /*0af0*/  @P3 BRA `(.L_x_22) ;  /* 0x0000000000183947 */ /* 0x000fea0003800000 */
[----:B-1-345:R-:W1:Y:S01]  /*0b00*/  LDS R2, [UR8+0x8] ;  /* 0x00000808ff027984 */ /* 0x03ae620008000800 */
[----:B------:R-:W3:Y:S01]  /*0b10*/  LDC.64 R8, c[0x0][0x388] ;  /* 0x0000e200ff087b82 */ /* 0x000ee20000000a00 */
[----:B------:R-:W-:Y:S02]  /*0b20*/  IMAD.MOV.U32 R3, RZ, RZ, 0x70 ;  /* 0x00000070ff037424 */ /* 0x000fe400078e00ff */
[----:B---3--:R3:W-:Y:S03]  /*0b30*/  STS.64 [UR8], R8 ;  /* 0x00000008ff007988 */ /* 0x0087e60008000a08 */
[----:B-1----:R-:W-:-:S05]  /*0b40*/  LOP3.LUT R2, R2, 0x10, R3, 0xd8, !PT ;  /* 0x0000001002027812 */ /* 0x002fca00078ed803 */
[----:B------:R3:W-:Y:S02]  /*0b50*/  STS [UR8+0x8], R2 ;  /* 0x00000802ff007988 */ /* 0x0007e40008000808 */
.L_x_22:
[----:B-1----:R-:W-:Y:S05]  /*0b60*/  BSYNC.RECONVERGENT B1 ;  /* 0x0000000000017941 */ /* 0x002fea0003800200 */
.L_x_21:
[----:B------:R-:W-:Y:S04]  /*0b70*/  BSSY.RECONVERGENT B1, `(.L_x_23) ;  /* 0x000000a000017945 */ /* 0x000fe80003800200 */
[----:B------:R-:W-:Y:S05]  /*0b80*/  @P3 BRA `(.L_x_24) ;  /* 0x0000000000203947 */ /* 0x000fea0003800000 */
[----:B---345:R-:W1:Y:S01]  /*0b90*/  LDS R2, [UR8+0x34] ;  /* 0x00003408ff027984 */ /* 0x038e620008000800 */
[----:B------:R-:W-:Y:S02]  /*0ba0*/  IMAD.MOV.U32 R9, RZ, RZ, 0x3f000000 ;  /* 0x3f000000ff097424 */ /* 0x000fe400078e00ff */
[----:B------:R-:W-:Y:S01]  /*0bb0*/  @!P3 IMAD.MOV.U32 R3, RZ, RZ, 0x3f ;  /* 0x0000003fff03b424 */ /* 0x000fe200078e00ff */
[----:B------:R-:W3:Y:S02]  /*0bc0*/  @!P3 LDS R8, [UR8+0x38] ;  /* 0x00003808ff08b984 */ /* 0x000ee40008000800 */
[----:B-1----:R-:W-:Y:S02]  /*0bd0*/  LOP3.LUT R2, R2, 0xff000000, R9, 0xb8, !PT ;  /* 0xff00000002027812 */ /* 0x002fe400078eb809 */
[----:B---3--:R-:W-:-:S03]  /*0be0*/  @!P3 LOP3.LUT R3, R8, 0xff, R3, 0xb8, !PT ;  /* 0x000000ff0803b812 */ /* 0x008fc600078eb803 */
[----:B------:R1:W-:Y:S04]  /*0bf0*/  STS [UR8+0x34], R2 ;  /* 0x00003402ff007988 */ /* 0x0003e80008000808 */
[----:B------:R1:W-:Y:S02]  /*0c00*/  @!P3 STS [UR8+0x38], R3 ;  /* 0x00003803ff00b988 */ /* 0x0003e40008000808 */
.L_x_24:
[----:B------:R-:W-:Y:S05]  /*0c10*/  BSYNC.RECONVERGENT B1 ;  /* 0x0000000000017941 */ /* 0x000fea0003800200 */
.L_x_23:
[----:B------:R-:W-:Y:S04]  /*0c20*/  BSSY.RECONVERGENT B1, `(.L_x_25) ;  /* 0x0000004000017945 */ /* 0x000fe80003800200 */
[----:B------:R-:W-:Y:S05]  /*0c30*/  @P3 BRA `(.L_x_26) ;  /* 0x0000000000083947 */ /* 0x000fea0003800000 */
[----:B------:R1:W-:Y:S04]  /*0c40*/  STS [UR8+0x24], R5 ;  /* 0x00002405ff007988 */ /* 0x0003e80008000808 */
[----:B------:R1:W-:Y:S02]  /*0c50*/  STS [UR8+0x20], R7 ;  /* 0x00002007ff007988 */ /* 0x0003e40008000808 */
.L_x_26:
[----:B------:R-:W-:Y:S05]  /*0c60*/  BSYNC.RECONVERGENT B1 ;  /* 0x0000000000017941 */ /* 0x000fea0003800200 */
.L_x_25:
[----:B------:R-:W-:Y:S04]  /*0c70*/  BSSY.RECONVERGENT B2, `(.L_x_27) ;  /* 0x0000025000027945 */ /* 0x000fe80003800200 */
[----:B------:R-:W-:Y:S04]  /*0c80*/  BSSY.RELIABLE B1, `(.L_x_28) ;  /* 0x0000020000017945 */ /* 0x000fe80003800100 */
[----:B------:R-:W-:Y:S05]  /*0c90*/  @P3 BRA `(.L_x_29) ;  /* 0x00000000002c3947 */ /* 0x000fea0003800000 */
[----:B-1-345:R-:W1:Y:S01]  /*0ca0*/  LDS R2, [UR8+0x1c] ;  /* 0x00001c08ff027984 */ /* 0x03ae620008000800 */
[----:B------:R-:W3:Y:S02]  /*0cb0*/  LDC.64 R8, c[0x0][0x3b0] ;  /* 0x0000ec00ff087b82 */ /* 0x000ee40000000a00 */
[--C-:B---3--:R-:W-:Y:S02]  /*0cc0*/  SHF.R.U32.HI R5, RZ, 0x4, R9.reuse ;  /* 0x00000004ff057819 */ /* 0x108fe40000011609 */
[----:B------:R-:W-:-:S05]  /*0cd0*/  SHF.R.U64 R3, R8, 0x4, R9 ;  /* 0x0000000408037819 */ /* 0x000fca0000001209 */
[----:B------:R3:W-:Y:S01]  /*0ce0*/  STS [UR8+0xc], R3 ;  /* 0x00000c03ff007988 */ /* 0x0007e20008000808 */
[----:B-1----:R-:W-:-:S05]  /*0cf0*/  LOP3.LUT R2, R2, 0xf, R5, 0xb8, !PT ;  /* 0x0000000f02027812 */ /* 0x002fca00078eb805 */
[----:B------:R3:W-:Y:S01]  /*0d00*/  STS [UR8+0x1c], R2 ;  /* 0x00001c02ff007988 */ /* 0x0007e20008000808 */
[----:B------:R-:W-:Y:S05]  /*0d10*/  @P3 BRA `(.L_x_30) ;  /* 0x00000000001c3947 */ /* 0x000fea0003800000 */
[----:B---3--:R-:W1:Y:S02]  /*0d20*/  LDS R2, [UR8+0x34] ;  /* 0x00003408ff027984 */ /* 0x008e640008000800 */
[----:B-1----:R-:W-:-:S05]  /*0d30*/  LOP3.LUT R2, R2, 0x7, RZ, 0xb8, !PT ;  /* 0x0000000702027812 */ /* 0x002fca00078eb8ff */
[----:B------:R1:W-:Y:S02]  /*0d40*/  STS [UR8+0x34], R2 ;  /* 0x00003402ff007988 */ /* 0x0003e40008000808 */
.L_x_29:
[----:B------:R-:W-:Y:S05]  /*0d50*/  @P3 BRA `(.L_x_31) ;  /* 0x00000000001c3947 */ /* 0x000fea0003800000 */
[----:B-1-345:R-:W1:Y:S02]  /*0d60*/  LDS R2, [UR8+0x34] ;  /* 0x00003408ff027984 */ /* 0x03ae640008000800 */
[----:B-1----:R-:W-:-:S05]  /*0d70*/  LOP3.LUT R2, R2, 0x38, RZ, 0xb8, !PT ;  /* 0x0000003802027812 */ /* 0x002fca00078eb8ff */
[----:B------:R1:W-:Y:S02]  /*0d80*/  STS [UR8+0x34], R2 ;  /* 0x00003402ff007988 */ /* 0x0003e40008000808 */
.L_x_30:
[----:B------:R-:W-:Y:S05]  /*0d90*/  @P3 BRA `(.L_x_32) ;  /* 0x00000000001c3947 */ /* 0x000fea0003800000 */
[----:B-1-3--:R-:W1:Y:S02]  /*0da0*/  LDS R2, [UR8+0x8] ;  /* 0x00000808ff027984 */ /* 0x00ae640008000800 */
[----:B-1----:R-:W-:-:S05]  /*0db0*/  LOP3.LUT R2, R2, 0x780, RZ, 0xb8, !PT ;  /* 0x0000078002027812 */ /* 0x002fca00078eb8ff */
[----:B------:R1:W-:Y:S02]  /*0dc0*/  STS [UR8+0x8], R2 ;  /* 0x00000802ff007988 */ /* 0x0003e40008000808 */
.L_x_31:
[----:B------:R-:W-:Y:S05]  /*0dd0*/  @P3 BRA `(.L_x_33) ;  /* 0x0000000000283947 */ /* 0x000fea0003800000 */
[----:B-1-345:R-:W1:Y:S02]  /*0de0*/  LDS R2, [UR8+0x8] ;  /* 0x00000808ff027984 */ /* 0x03ae640008000800 */
[----:B-1----:R-:W-:-:S05]  /*0df0*/  LOP3.LUT R2, R2, 0x1800, RZ, 0xb8, !PT ;  /* 0x0000180002027812 */ /* 0x002fca00078eb8ff */
[----:B------:R4:W-:Y:S02]  /*0e00*/  STS [UR8+0x8], R2 ;  /* 0x00000802ff007988 */ /* 0x0009e40008000808 */
.L_x_32:
[----:B------:R-:W-:Y:S05]  /*0e10*/  @P3 BREAK.RELIABLE B1 ;  /* 0x0000000000013942 */ /* 0x000fea0003800100 */
[----:B------:R-:W-:Y:S05]  /*0e20*/  @P3 BRA `(.L_x_34) ;  /* 0x0000000000243947 */ /* 0x000fea0003800000 */
[----:B-1-34-:R-:W1:Y:S01]  /*0e30*/  LDS R2, [UR8+0x8] ;  /* 0x00000808ff027984 */ /* 0x01ae620008000800 */
[----:B------:R-:W-:-:S05]  /*0e40*/  IMAD.MOV.U32 R3, RZ, RZ, 0x6000 ;  /* 0x00006000ff037424 */ /* 0x000fca00078e00ff */
[----:B-1----:R-:W-:-:S04]  /*0e50*/  LOP3.LUT R2, R2, 0x4000, R3, 0xd8, !PT ;  /* 0x0000400002027812 */ /* 0x002fc800078ed803 */
[----:B------:R-:W-:-:S05]  /*0e60*/  LOP3.LUT R2, R2, 0x400000, RZ, 0xb8, !PT ;  /* 0x0040000002027812 */ /* 0x000fca00078eb8ff */
[----:B------:R1:W-:Y:S02]  /*0e70*/  STS [UR8+0x8], R2 ;  /* 0x00000802ff007988 */ /* 0x0003e40008000808 */
.L_x_33:
[----:B------:R-:W-:Y:S05]  /*0e80*/  BSYNC.RELIABLE B1 ;  /* 0x0000000000017941 */ /* 0x000fea0003800100 */
.L_x_28:
[----:B-1-345:R-:W1:Y:S02]  /*0e90*/  @!P3 LDS R2, [UR8+0x8] ;  /* 0x00000808ff02b984 */ /* 0x03ae640008000800 */
[----:B-1----:R-:W-:-:S05]  /*0ea0*/  @!P3 LOP3.LUT R2, R2, 0x8000, RZ, 0xb8, !PT ;  /* 0x000080000202b812 */ /* 0x002fca00078eb8ff */
[----:B------:R5:W-:Y:S02]  /*0eb0*/  @!P3 STS [UR8+0x8], R2 ;  /* 0x00000802ff00b988 */ /* 0x000be40008000808 */
.L_x_34:
[----:B------:R-:W-:Y:S05]  /*0ec0*/  BSYNC.RECONVERGENT B2 ;  /* 0x0000000000027941 */ /* 0x000fea0003800200 */
.L_x_27:
[----:B------:R-:W-:Y:S05]  /*0ed0*/  WARPSYNC.ALL ;  /* 0x0000000000007948 */ /* 0x000fea0003800000 */
[----:B------:R-:W-:Y:S01]  /*0ee0*/  NOP ;  /* 0x0000000000007918 */ /* 0x000fe20000000000 */
[----:B------:R-:W-:-:S04]  /*0ef0*/  UIADD3 UR5, UPT, UPT, UR4, 0x80, URZ ;  /* 0x0000008004057890 */ /* 0x000fc8000fffe0ff */
[----:B------:R-:W-:-:S04]  /*0f00*/  UIADD3 UR14, UP0, UPT, UR5, UR16, URZ ;  /* 0x00000010050e7290 */ /* 0x000fc8000ff1e0ff */
[----:B------:R-:W-:Y:S01]  /*0f10*/  ULEA.HI.X.SX32 UR15, UR5, UR17, 0x1, UP0 ;  /* 0x00000011050f7291 */ /* 0x000fe200080f0eff */
[----:B------:R-:W-:Y:S11]  /*0f20*/  @P0 BRA `(.L_x_35) ;  /* 0x0000000000300947 */ /* 0x000ff60003800000 */
[----:B-1-345:R-:W1:Y:S01]  /*0f30*/  S2R R2, SR_LANEID ;  /* 0x0000000000027919 */ /* 0x03ae620000000000 */
[----:B------:R-:W-:Y:S05]  /*0f40*/  WARPSYNC.ALL ;  /* 0x0000000000007948 */ /* 0x000fea0003800000 */
[----:B------:R-:W-:Y:S01]  /*0f50*/  NOP ;  /* 0x0000000000007918 */ /* 0x000fe20000000000 */
[----:B-1----:R-:W-:-:S05]  /*0f60*/  IMAD.SHL.U32 R8, R2, 0x4, RZ ;  /* 0x0000000402087824 */ /* 0x002fca00078e00ff */
[----:B------:R-:W1:Y:S01]  /*0f70*/  LDS R5, [R8+UR8] ;  /* 0x0000000808057984 */ /* 0x000e620008000800 */
[----:B------:R-:W-:-:S05]  /*0f80*/  IADD3 R2, P1, PT, R8, UR14, RZ ;  /* 0x0000000e08027c10 */ /* 0x000fca000ff3e0ff */
[----:B------:R-:W-:-:S05]  /*0f90*/  IMAD.X R3, RZ, RZ, UR15, P1 ;  /* 0x0000000fff037e24 */ /* 0x000fca00088e06ff */
[----:B-1----:R1:W3:Y:S01]  /*0fa0*/  ATOMG.E.EXCH.STRONG.GPU PT, RZ, [R2], R5 ;  /* 0x0000000502ff73a8 */ /* 0x0022e200041ee100 */
[----:B------:R-:W-:-:S04]  /*0fb0*/  DEPBAR {5,4,3,2,1,0} ;  /* 0x0000003f0000791a */ /* 0x000fc80000000000 */
[----:B------:R-:W4:Y:S02]  /*0fc0*/  CCTL.E.C.LDCU.IV.DEEP [UR14] ;  /* 0x000000000e007540 */ /* 0x000f240009c08000 */
[----:B----4-:R1:W-:Y:S01]  /*0fd0*/  UTMACCTL.IV [UR14] ;  /* 0x000000000e0079b9 */ /* 0x0103e20008000000 */
[----:B------:R-:W-:Y:S01]  /*0fe0*/  NOP ;  /* 0x0000000000007918 */ /* 0x000fe20000000000 */
.L_x_35:
[----:B------:R-:W-:Y:S05]  /*0ff0*/  @P0 BRA `(.L_x_36) ;  /* 0x00000000000c0947 */ /* 0x000fea0003800000 */
[----:B------:R0:W-:Y:S01]  /*1000*/  UTMACMDFLUSH ;  /* 0x00000000000079b7 */ /* 0x0001e20000000000 */
[----:B------:R-:W-:Y:S05]  /*1010*/  @P0 BRA `(.L_x_36) ;  /* 0x0000000000040947 */ /* 0x000fea0003800000 */
[----:B------:R-:W-:-:S04]  /*1020*/  DEPBAR.LE SB0, 0x0 ;  /* 0x000080000000791a */ /* 0x000fc80000000000 */
.L_x_36:
[----:B------:R-:W-:Y:S05]  /*1030*/  WARPSYNC.ALL ;  /* 0x0000000000007948 */ /* 0x000fea0003800000 */
[----:B------:R-:W-:Y:S01]  /*1040*/  NOP ;  /* 0x0000000000007918 */ /* 0x000fe20000000000 */
[----:B---3--:R-:W-:Y:S06]  /*1050*/  BAR.SYNC.DEFER_BLOCKING 0x0 ;  /* 0x0000000000007b1d */ /* 0x008fec0000010000 */
[----:B------:R-:W-:Y:S02]  /*1060*/  BSSY.RECONVERGENT B2, `(.L_x_37) ;  /* 0x000000b000027945 */ /* 0x000fe40003800200 */
[----:B------:R-:W-:Y:S06]  /*1070*/  BAR.SYNC.DEFER_BLOCKING 0x0 ;  /* 0x0000000000007b1d */ /* 0x000fec0000010000 */
[----:B------:R3:W-:Y:S01]  /*1080*/  @!P0 STS [R4], RZ ;  /* 0x000000ff04008388 */ /* 0x0007e20000000800 */
[----:B------:R-:W-:Y:S01]  /*1090*/  NOP ;  /* 0x0000000000007918 */ /* 0x000fe20000000000 */
[----:B------:R-:W-:Y:S05]  /*10a0*/  @P3 BRA `(.L_x_38) ;  /* 0x0000000000183947 */ /* 0x000fea0003800000 */
[----:B-1--45:R-:W1:Y:S01]  /*10b0*/  LDS R2, [UR8+0x8] ;  /* 0x00000808ff027984 */ /* 0x032e620008000800 */
[----:B--23--:R-:W2:Y:S01]  /*10c0*/  LDC.64 R4, c[0x0][0x390] ;  /* 0x0000e400ff047b82 */ /* 0x00cea20000000a00 */
[----:B------:R-:W-:Y:S02]  /*10d0*/  IMAD.MOV.U32 R3, RZ, RZ, 0x70 ;  /* 0x00000070ff037424 */ /* 0x000fe400078e00ff */
[----:B--2---:R2:W-:Y:S03]  /*10e0*/  STS.64 [UR8], R4 ;  /* 0x00000004ff007988 */ /* 0x0045e60008000a08 */
[----:B-1----:R-:W-:-:S05]  /*10f0*/  LOP3.LUT R2, R2, 0x10, R3, 0xd8, !PT ;  /* 0x0000001002027812 */ /* 0x002fca00078ed803 */
[----:B------:R2:W-:Y:S02]  /*1100*/  STS [UR8+0x8], R2 ;  /* 0x00000802ff007988 */ /* 0x0005e40008000808 */
.L_x_38:
[----:B-1----:R-:W-:Y:S05]  /*1110*/  BSYNC.RECONVERGENT B2 ;  /* 0x0000000000027941 */ /* 0x002fea0003800200 */
.L_x_37:
[----:B------:R-:W-:Y:S04]  /*1120*/  BSSY.RECONVERGENT B3, `(.L_x_39) ;  /* 0x0000033000037945 */ /* 0x000fe80003800200 */
[----:B------:R-:W-:Y:S04]  /*1130*/  BSSY.RELIABLE B2, `(.L_x_40) ;  /* 0x000002e000027945 */ /* 0x000fe80003800100 */
[----:B------:R-:W-:Y:S05]  /*1140*/  @P3 BRA `(.L_x_41) ;  /* 0x0000000000243947 */ /* 0x000fea0003800000 */
[----:B--2-45:R-:W1:Y:S01]  /*1150*/  LDS R2, [UR8+0x34] ;  /* 0x00003408ff027984 */ /* 0x034e620008000800 */
[----:B------:R-:W-:-:S05]  /*1160*/  IMAD.MOV.U32 R3, RZ, RZ, 0x3f000000 ;  /* 0x3f000000ff037424 */ /* 0x000fca00078e00ff */
[----:B-1----:R-:W-:-:S05]  /*1170*/  LOP3.LUT R2, R2, 0xff000000, R3, 0xb8, !PT ;  /* 0xff00000002027812 */ /* 0x002fca00078eb803 */
[----:B------:R1:W-:Y:S01]  /*1180*/  STS [UR8+0x34], R2 ;  /* 0x00003402ff007988 */ /* 0x0003e20008000808 */
[----:B------:R-:W-:Y:S05]  /*1190*/  @P3 BRA `(.L_x_42) ;  /* 0x0000000000183947 */ /* 0x000fea0003800000 */
[----:B-1----:R-:W1:Y:S01]  /*11a0*/  LDS R2, [UR8+0x38] ;  /* 0x00003808ff027984 */ /* 0x002e620008000800 */
[----:B------:R-:W-:-:S05]  /*11b0*/  IMAD.MOV.U32 R3, RZ, RZ, 0x7f ;  /* 0x0000007fff037424 */ /* 0x000fca00078e00ff */
[----:B-1----:R-:W-:-:S05]  /*11c0*/  LOP3.LUT R2, R2, 0xff, R3, 0xb8, !PT ;  /* 0x000000ff02027812 */ /* 0x002fca00078eb803 */
[----:B------:R1:W-:Y:S02]  /*11d0*/  STS [UR8+0x38], R2 ;  /* 0x00003802ff007988 */ /* 0x0003e40008000808 */
.L_x_41:
[----:B------:R-:W-:Y:S05]  /*11e0*/  @P3 BRA `(.L_x_43) ;  /* 0x00000000000c3947 */ /* 0x000fea0003800000 */
[----:B------:R1:W-:Y:S02]  /*11f0*/  STS [UR8+0x20], R7 ;  /* 0x00002007ff007988 */ /* 0x0003e40008000808 */
.L_x_42:
[----:B------:R-:W-:Y:S05]  /*1200*/  @P3 BRA `(.L_x_44) ;  /* 0x0000000000243947 */ /* 0x000fea0003800000 */
[----:B------:R1:W-:Y:S02]  /*1210*/  STS [UR8+0x24], R6 ;  /* 0x00002406ff007988 */ /* 0x0003e40008000808 */
.L_x_43:
[----:B------:R-:W-:Y:S05]  /*1220*/  @P3 BRA `(.L_x_45) ;  /* 0x00000000002c3947 */ /* 0x000fea0003800000 */
[----:B-12-45:R-:W1:Y:S01]  /*1230*/  LDS R2, [UR8+0x1c] ;  /* 0x00001c08ff027984 */ /* 0x036e620008000800 */
[----:B------:R-:W2:Y:S02]  /*1240*/  LDC.64 R6, c[0x0][0x3b8] ;  /* 0x0000ee00ff067b82 */ /* 0x000ea40000000a00 */
[--C-:B--2---:R-:W-:Y:S02]  /*1250*/  SHF.R.U32.HI R5, RZ, 0x4, R7.reuse ;  /* 0x00000004ff057819 */ /* 0x104fe40000011607 */
[----:B------:R-:W-:-:S05]  /*1260*/  SHF.R.U64 R3, R6, 0x4, R7 ;  /* 0x0000000406037819 */ /* 0x000fca0000001207 */
[----:B------:R2:W-:Y:S01]  /*1270*/  STS [UR8+0xc], R3 ;  /* 0x00000c03ff007988 */ /* 0x0005e20008000808 */
[----:B-1----:R-:W-:-:S05]  /*1280*/  LOP3.LUT R2, R2, 0xf, R5, 0xb8, !PT ;  /* 0x0000000f02027812 */ /* 0x002fca00078eb805 */
[----:B------:R2:W-:Y:S02]  /*1290*/  STS [UR8+0x1c], R2 ;  /* 0x00001c02ff007988 */ /* 0x0005e40008000808 */
.L_x_44:
[----:B------:R-:W-:Y:S05]  /*12a0*/  @P3 BRA `(.L_x_46) ;  /* 0x00000000001c3947 */ /* 0x000fea0003800000 */
[----:B-12-45:R-:W1:Y:S02]  /*12b0*/  LDS R2, [UR8+0x34] ;  /* 0x00003408ff027984 */ /* 0x036e640008000800 */
[----:B-1----:R-:W-:-:S05]  /*12c0*/  LOP3.LUT R2, R2, 0x7, RZ, 0xb8, !PT ;  /* 0x0000000702027812 */ /* 0x002fca00078eb8ff */
[----:B------:R1:W-:Y:S02]  /*12d0*/  STS [UR8+0x34], R2 ;  /* 0x00003402ff007988 */ /* 0x0003e40008000808 */
.L_x_45:
[----:B------:R-:W-:Y:S05]  /*12e0*/  @P3 BRA `(.L_x_47) ;  /* 0x00000000001c3947 */ /* 0x000fea0003800000 */
[----:B-12-45:R-:W1:Y:S02]  /*12f0*/  LDS R2, [UR8+0x34] ;  /* 0x00003408ff027984 */ /* 0x036e640008000800 */
[----:B-1----:R-:W-:-:S05]  /*1300*/  LOP3.LUT R2, R2, 0x38, RZ, 0xb8, !PT ;  /* 0x0000003802027812 */ /* 0x002fca00078eb8ff */
[----:B------:R1:W-:Y:S02]  /*1310*/  STS [UR8+0x34], R2 ;  /* 0x00003402ff007988 */ /* 0x0003e40008000808 */
.L_x_46:
[----:B------:R-:W-:Y:S05]  /*1320*/  @P3 BRA `(.L_x_48) ;  /* 0x00000000001c3947 */ /* 0x000fea0003800000 */
[----:B-12-45:R-:W1:Y:S02]  /*1330*/  LDS R2, [UR8+0x8] ;  /* 0x00000808ff027984 */ /* 0x036e640008000800 */
[----:B-1----:R-:W-:-:S05]  /*1340*/  LOP3.LUT R2, R2, 0x780, RZ, 0xb8, !PT ;  /* 0x0000078002027812 */ /* 0x002fca00078eb8ff */
[----:B------:R1:W-:Y:S02]  /*1350*/  STS [UR8+0x8], R2 ;  /* 0x00000802ff007988 */ /* 0x0003e40008000808 */
.L_x_47:
[----:B------:R-:W-:Y:S05]  /*1360*/  @P3 BRA `(.L_x_49) ;  /* 0x0000000000283947 */ /* 0x000fea0003800000 */
[----:B-12-45:R-:W1:Y:S02]  /*1370*/  LDS R2, [UR8+0x8] ;  /* 0x00000808ff027984 */ /* 0x036e640008000800 */
[----:B-1----:R-:W-:-:S05]  /*1380*/  LOP3.LUT R2, R2, 0x1800, RZ, 0xb8, !PT ;  /* 0x0000180002027812 */ /* 0x002fca00078eb8ff */
[----:B------:R1:W-:Y:S02]  /*1390*/  STS [UR8+0x8], R2 ;  /* 0x00000802ff007988 */ /* 0x0003e40008000808 */
.L_x_48:
[----:B------:R-:W-:Y:S05]  /*13a0*/  @P3 BREAK.RELIABLE B2 ;  /* 0x0000000000023942 */ /* 0x000fea0003800100 */
[----:B------:R-:W-:Y:S05]  /*13b0*/  @P3 BRA `(.L_x_50) ;  /* 0x0000000000243947 */ /* 0x000fea0003800000 */
[----:B-12-45:R-:W1:Y:S01]  /*13c0*/  LDS R2, [UR8+0x8] ;  /* 0x00000808ff027984 */ /* 0x036e620008000800 */
[----:B------:R-:W-:-:S05]  /*13d0*/  IMAD.MOV.U32 R3, RZ, RZ, 0x6000 ;  /* 0x00006000ff037424 */ /* 0x000fca00078e00ff */
[----:B-1----:R-:W-:-:S04]  /*13e0*/  LOP3.LUT R2, R2, 0x4000, R3, 0xd8, !PT ;  /* 0x0000400002027812 */ /* 0x002fc800078ed803 */
[----:B------:R-:W-:-:S05]  /*13f0*/  LOP3.LUT R2, R2, 0x400000, RZ, 0xb8, !PT ;  /* 0x0040000002027812 */ /* 0x000fca00078eb8ff */
[----:B------:R1:W-:Y:S02]  /*1400*/  STS [UR8+0x8], R2 ;  /* 0x00000802ff007988 */ /* 0x0003e40008000808 */
.L_x_49:
[----:B------:R-:W-:Y:S05]  /*1410*/  BSYNC.RELIABLE B2 ;  /* 0x0000000000027941 */ /* 0x000fea0003800100 */
.L_x_40:
[----:B-12-45:R-:W1:Y:S02]  /*1420*/  @!P3 LDS R2, [UR8+0x8] ;  /* 0x00000808ff02b984 */ /* 0x036e640008000800 */
[----:B-1----:R-:W-:-:S05]  /*1430*/  @!P3 LOP3.LUT R2, R2, 0x8000, RZ, 0xb8, !PT ;  /* 0x000080000202b812 */ /* 0x002fca00078eb8ff */
[----:B------:R1:W-:Y:S02]  /*1440*/  @!P3 STS [UR8+0x8], R2 ;  /* 0x00000802ff00b988 */ /* 0x0003e40008000808 */
.L_x_50:
[----:B------:R-:W-:Y:S05]  /*1450*/  BSYNC.RECONVERGENT B3 ;  /* 0x0000000000037941 */ /* 0x000fea0003800200 */
.L_x_39:
        /* <DEDUP_REMOVED lines=9> */
[----:B-1-3--:R-:W-:-:S05]  /*14f0*/  IMAD.SHL.U32 R4, R2, 0x4, RZ ;  /* 0x0000000402047824 */ /* 0x00afca00078e00ff */
[----:B------:R-:W1:Y:S01]  /*1500*/  LDS R5, [R4+UR8] ;  /* 0x0000000804057984 */ /* 0x000e620008000800 */
[----:B------:R-:W-:Y:S01]  /*1510*/  IADD3 R2, P1, PT, R4, UR23, RZ ;  /* 0x0000001704027c10 */ /* 0x000fe2000ff3e0ff */
[----:B------:R-:W-:-:S04]  /*1520*/  UMOV UR4, UR23 ;  /* 0x0000001700047c82 */ /* 0x000fc80008000000 */
[----:B------:R-:W-:Y:S01]  /*1530*/  IMAD.X R3, RZ, RZ, UR28, P1 ;  /* 0x0000001cff037e24 */ /* 0x000fe200088e06ff */
[----:B------:R-:W-:-:S04]  /*1540*/  UMOV UR5, UR28 ;  /* 0x0000001c00057c82 */ /* 0x000fc80008000000 */
[----:B-1----:R1:W2:Y:S01]  /*1550*/  ATOMG.E.EXCH.STRONG.GPU PT, RZ, [R2], R5 ;  /* 0x0000000502ff73a8 */ /* 0x0022a200041ee100 */
[----:B------:R-:W-:-:S04]  /*1560*/  DEPBAR {5,4,3,2,1,0} ;  /* 0x0000003f0000791a */ /* 0x000fc80000000000 */
[----:B------:R-:W3:Y:S02]  /*1570*/  CCTL.E.C.LDCU.IV.DEEP [UR4] ;  /* 0x0000000004007540 */ /* 0x000ee40009c08000 */
[----:B---3--:R1:W-:Y:S01]  /*1580*/  UTMACCTL.IV [UR4] ;  /* 0x00000000040079b9 */ /* 0x0083e20008000000 */
[----:B------:R-:W-:Y:S01]  /*1590*/  NOP ;  /* 0x0000000000007918 */ /* 0x000fe20000000000 */
.L_x_51:
[----:B------:R-:W-:Y:S05]  /*15a0*/  @P0 BRA `(.L_x_52) ;  /* 0x00000000000c0947 */ /* 0x000fea0003800000 */
[----:B------:R0:W-:Y:S01]  /*15b0*/  UTMACMDFLUSH ;  /* 0x00000000000079b7 */ /* 0x0001e20000000000 */
[----:B------:R-:W-:Y:S05]  /*15c0*/  @P0 BRA `(.L_x_52) ;  /* 0x0000000000040947 */ /* 0x000fea0003800000 */
[----:B------:R-:W-:-:S04]  /*15d0*/  DEPBAR.LE SB0, 0x0 ;  /* 0x000080000000791a */ /* 0x000fc80000000000 */
.L_x_52:
[----:B------:R-:W-:Y:S05]  /*15e0*/  WARPSYNC.ALL ;  /* 0x0000000000007948 */ /* 0x000fea0003800000 */
[----:B------:R-:W-:Y:S01]  /*15f0*/  NOP ;  /* 0x0000000000007918 */ /* 0x000fe20000000000 */
[----:B--2---:R-:W-:Y:S01]  /*1600*/  BAR.SYNC.DEFER_BLOCKING 0x0 ;  /* 0x0000000000007b1d */ /* 0x004fe20000010000 */
[----:B------:R-:W-:Y:S01]  /*1610*/  ISETP.GE.AND P0, PT, R10, 0x1, PT ;  /* 0x000000010a00780c */ /* 0x000fe20003f06270 */
[----:B------:R-:W-:Y:S01]  /*1620*/  USHF.L.U32 UR11, UR11, 0x7, URZ ;  /* 0x000000070b0b7899 */ /* 0x000fe200080006ff */
[----:B-1--45:R-:W-:Y:S01]  /*1630*/  SHF.R.U32.HI R2, RZ, 0x5, R0 ;  /* 0x00000005ff027819 */ /* 0x032fe20000011600 */
[----:B------:R-:W-:-:S02]  /*1640*/  USHF.L.U32 UR26, UR6, 0x6, URZ ;  /* 0x00000006061a7899 */ /* 0x000fc400080006ff */
[----:B------:R-:W-:Y:S01]  /*1650*/  VOTEU.ALL UP0, P3 ;  /* 0x0000000000ff7886 */ /* 0x000fe20001800000 */
[----:B------:R-:W-:Y:S01]  /*1660*/  UMOV UR4, 0x1 ;  /* 0x0000000100047882 */ /* 0x000fe20000000000 */
[----:B------:R-:W-:Y:S01]  /*1670*/  VOTEU.ALL UP1, P3 ;  /* 0x0000000000ff7886 */ /* 0x000fe20001820000 */
[----:B------:R-:W-:Y:S02]  /*1680*/  R2UR UR22, R2 ;  /* 0x00000000021672ca */ /* 0x000fe400000e0000 */
[----:B------:R-:W-:-:S04]  /*1690*/  @!UP0 UIADD3 UR16, UPT, UPT, -UR4, 0x100000, URZ ;  /* 0x0010000004108890 */ /* 0x000fc8000fffe1ff */
[----:B------:R-:W-:Y:S02]  /*16a0*/  @!UP0 USHF.L.U32 UR17, UR16, 0xb, URZ ;  /* 0x0000000b10118899 */ /* 0x000fe400080006ff */
[----:B------:R-:W-:Y:S02]  /*16b0*/  @!UP0 USHF.L.U32 UR16, UR16, 0x1, URZ ;  /* 0x0000000110108899 */ /* 0x000fe400080006ff */
[----:B------:R-:W-:-:S04]  /*16c0*/  @!UP0 UIADD3 UR4, UPT, UPT, -UR4, 0x100000, URZ ;  /* 0x0010000004048890 */ /* 0x000fc8000fffe1ff */
[----:B------:R-:W-:Y:S02]  /*16d0*/  @!UP0 USHF.L.U32 UR5, UR4, 0xb, URZ ;  /* 0x0000000b04058899 */ /* 0x000fe400080006ff */
[----:B------:R-:W-:Y:S01]  /*16e0*/  @!UP0 USHF.L.U32 UR4, UR4, 0x1, URZ ;  /* 0x0000000104048899 */ /* 0x000fe200080006ff */
[----:B------:R-:W-:Y:S01]  /*16f0*/  VOTEU.ALL UP0, P3 ;  /* 0x0000000000ff7886 */ /* 0x000fe20001800000 */
[----:B------:R-:W1:Y:S04]  /*1700*/  FENCE.VIEW.ASYNC.S ;  /* 0x00000000000073c6 */ /* 0x000e680000000000 */
[----:B-1----:R1:W2:Y:S06]  /*1710*/  @!UP0 SYNCS.EXCH.64 URZ, [UR8+0x3000], UR16 ;  /* 0x0030001008ff85b2 */ /* 0x0022ac0008000100 */
[----:B------:R1:W4:Y:S01]  /*1720*/  @!UP1 SYNCS.EXCH.64 URZ, [UR8+0x3010], UR4 ;  /* 0x0030100408ff95b2 */ /* 0x0003220008000100 */
[----:B------:R-:W-:Y:S05]  /*1730*/  @!P0 BRA `(.L_x_53) ;  /* 0x0000000400c08947 */ /* 0x000fea0003800000 */
[----:B--2-4-:R-:W-:Y:S01]  /*1740*/  BAR.SYNC.DEFER_BLOCKING 0x0 ;  /* 0x0000000000007b1d */ /* 0x014fe20000010000 */
[----:B------:R-:W-:Y:S01]  /*1750*/  @!P3 IMAD.MOV.U32 R2, RZ, RZ, 0x3000 ;  /* 0x00003000ff02b424 */ /* 0x000fe200078e00ff */
[----:B------:R-:W-:Y:S02]  /*1760*/  ELECT P1, URZ, PT ;  /* 0x0000000000ff782f */ /* 0x000fe40003820000 */
[----:B------:R-:W-:Y:S02]  /*1770*/  ELECT P0, URZ, PT ;  /* 0x0000000000ff782f */ /* 0x000fe40003800000 */
[C---:B------:R-:W-:Y:S01]  /*1780*/  ISETP.LT.U32.AND P1, PT, R68.reuse, 0x20, P1 ;  /* 0x000000204400780c */ /* 0x040fe20000f21070 */
[----:B------:R-:W-:Y:S01]  /*1790*/  UIADD3 UR24, UPT, UPT, UR8, 0x2000, URZ ;  /* 0x0000200008187890 */ /* 0x000fe2000fffe0ff */
[----:B------:R-:W-:Y:S01]  /*17a0*/  ISETP.LT.U32.AND P0, PT, R68, 0x20, P0 ;  /* 0x000000204400780c */ /* 0x000fe20000701070 */
[----:B-1----:R-:W-:Y:S02]  /*17b0*/  USHF.R.U32.HI UR4, URZ, 0x4, UR8 ;  /* 0x00000004ff047899 */ /* 0x002fe40008011608 */
[----:B------:R-:W-:-:S02]  /*17c0*/  USHF.R.U32.HI UR6, URZ, 0x4, UR24 ;  /* 0x00000004ff067899 */ /* 0x000fc40008011618 */
[----:B------:R-:W-:Y:S02]  /*17d0*/  USGXT.U32 UR4, UR4, 0xe ;  /* 0x0000000e0404789a */ /* 0x000fe40008000000 */
[----:B------:R-:W-:Y:S01]  /*17e0*/  USGXT.U32 UR6, UR6, 0xe ;  /* 0x0000000e0606789a */ /* 0x000fe20008000000 */
[----:B------:R-:W-:Y:S01]  /*17f0*/  UMOV UR20, 0xffffff80 ;  /* 0xffffff8000147882 */ /* 0x000fe20000000000 */
[----:B------:R-:W-:Y:S02]  /*1800*/  UMOV UR21, 0x7fffbfdf ;  /* 0x7fffbfdf00157882 */ /* 0x000fe40000000000 */
[----:B------:R-:W-:Y:S01]  /*1810*/  VOTEU.ANY UP0, P1 ;  /* 0x0000000000ff7886 */ /* 0x000fe20000800100 */
[----:B------:R-:W-:Y:S01]  /*1820*/  VOTEU.ANY UP2, P1 ;  /* 0x0000000000ff7886 */ /* 0x000fe20000840100 */
[----:B------:R-:W-:Y:S01]  /*1830*/  VOTEU.ANY UP1, P0 ;  /* 0x0000000000ff7886 */ /* 0x000fe20000020100 */
[----:B------:R-:W-:Y:S01]  /*1840*/  VOTEU.ANY UP3, P0 ;  /* 0x0000000000ff7886 */ /* 0x000fe20000060100 */
[----:B------:R-:W-:Y:S01]  /*1850*/  UMOV UR7, URZ ;  /* 0x000000ff00077c82 */ /* 0x000fe20008000000 */
[----:B------:R1:W-:Y:S01]  /*1860*/  @!P3 SYNCS.ARRIVE.TRANS64 RZ, [UR8+0x3000], R2 ;  /* 0x00300002ffffb9a7 */ /* 0x0003e20008000008 */
[----:B------:R2:W-:Y:S06]  /*1870*/  MEMBAR.ALL.CTA ;  /* 0x0000000000007992 */ /* 0x0005ec0000008000 */
[----:B--2---:R-:W2:Y:S01]  /*1880*/  FENCE.VIEW.ASYNC.S ;  /* 0x00000000000073c6 */ /* 0x004ea20000000000 */
[----:B------:R-:W-:Y:S01]  /*1890*/  @UP0 UIADD3 UR9, UPT, UPT, UR8, 0x3000, URZ ;  /* 0x0000300008090890 */ /* 0x000fe2000fffe0ff */
[----:B------:R-:W-:Y:S01]  /*18a0*/  @UP0 UMOV UR10, URZ ;  /* 0x000000ff000a0c82 */ /* 0x000fe20008000000 */
[----:B------:R-:W-:Y:S01]  /*18b0*/  @UP1 UIADD3 UR25, UPT, UPT, UR8, 0x3000, URZ ;  /* 0x0000300008191890 */ /* 0x000fe2000fffe0ff */
[----:B------:R-:W-:Y:S01]  /*18c0*/  @UP1 UMOV UR27, URZ ;  /* 0x000000ff001b1c82 */ /* 0x000fe20008000000 */
[----:B------:R-:W-:Y:S01]  /*18d0*/  UMOV UR18, 0xfffffffe ;  /* 0xfffffffe00127882 */ /* 0x000fe20000000000 */
[----:B------:R-:W-:Y:S01]  /*18e0*/  UMOV UR19, 0x7fffbfdf ;  /* 0x7fffbfdf00137882 */ /* 0x000fe20000000000 */
[----:B------:R-:W-:Y:S01]  /*18f0*/  UMOV UR5, URZ ;  /* 0x000000ff00057c82 */ /* 0x000fe20008000000 */
[----:B------:R-:W-:-:S02]  /*1900*/  UIADD3.64 UR20, UPT, UPT, UR6, -UR20, URZ ;  /* 0x8000001406147297 */ /* 0x000fc4000fffe0ff */
[----:B------:R-:W-:Y:S02]  /*1910*/  UIADD3.64 UR18, UPT, UPT, UR4, -UR18, URZ ;  /* 0x8000001204127297 */ /* 0x000fe4000fffe0ff */
[----:B------:R-:W-:Y:S01]  /*1920*/  UISETP.NE.U32.AND UP0, UPT, UR22, URZ, UPT ;  /* 0x000000ff1600728c */ /* 0x000fe2000bf05070 */
[----:B------:R-:W-:Y:S01]  /*1930*/  UMOV UR16, UR4 ;  /* 0x0000000400107c82 */ /* 0x000fe20008000000 */
[----:B------:R-:W-:Y:S01]  /*1940*/  UMOV UR17, 0x80004020 ;  /* 0x8000402000117882 */ /* 0x000fe20000000000 */
[----:B------:R-:W-:Y:S01]  /*1950*/  UMOV UR7, 0x80004020 ;  /* 0x8000402000077882 */ /* 0x000fe20000000000 */
[----:B--2---:R-:W-:Y:S06]  /*1960*/  BAR.SYNC.DEFER_BLOCKING 0x0 ;  /* 0x0000000000007b1d */ /* 0x004fec0000010000 */
[----:B------:R1:W-:Y:S02]  /*1970*/  @UP2 UTMALDG.2D [UR8], [UR12] ;  /* 0x000000080c0025b4 */ /* 0x0003e40008008000 */
[----:B------:R-:W-:Y:S06]  /*1980*/  BAR.SYNC.DEFER_BLOCKING 0x0 ;  /* 0x0000000000007b1d */ /* 0x000fec0000010000 */
[----:B------:R1:W-:Y:S02]  /*1990*/  @UP3 UTMALDG.2D [UR24], [UR14] ;  /* 0x000000180e0035b4 */ /* 0x0003e40008008000 */
[----:B------:R-:W-:Y:S06]  /*19a0*/  BAR.SYNC.DEFER_BLOCKING 0x0 ;  /* 0x0000000000007b1d */ /* 0x000fec0000010000 */
[----:B------:R-:W2:Y:S02]  /*19b0*/  SYNCS.PHASECHK.TRANS64.TRYWAIT P0, [UR8+0x3000], RZ ;  /* 0x003000ffff0075a7 */ /* 0x000ea40008001108 */
[----:B-12---:R-:W-:Y:S05]  /*19c0*/  @!P0 BRA `(.L_x_54) ;  /* 0x0000000800e08947 */ /* 0x006fea0003800000 */
.L_x_66:
[----:B------:R-:W-:Y:S05]  /*19d0*/  BRA.U UP0, `(.L_x_55) ;  /* 0x00000001001c7547 */ /* 0x000fea000b800000 */
[----:B------:R-:W-:Y:S01]  /*19e0*/  UMOV UR4, 0x0 ;  /* 0x0000000000047882 */ /* 0x000fe20000000000 */
[----:B------:R-:W-:Y:S01]  /*19f0*/  UMOV UR5, 0x8110010 ;  /* 0x0811001000057882 */ /* 0x000fe20000000000 */
[----:B------:R-:W-:Y:S01]  /*1a00*/  UMOV UR24, 0x0 ;  /* 0x0000000000187882 */ /* 0x000fe20000000000 */
[----:B------:R-:W-:Y:S01]  /*1a10*/  UMOV UR25, 0x8110010 ;  /* 0x0811001000197882 */ /* 0x000fe20000000000 */
[----:B------:R1:W-:Y:S01]  /*1a20*/  UTCQMMA gdesc[UR16], gdesc[UR6], tmem[UR29], tmem[UR4], idesc[UR5], !UPT ;  /* 0x00ff0406100075ea */ /* 0x0003e2000f80031d */
[----:B------:R1:W-:Y:S01]  /*1a30*/  UTCQMMA gdesc[UR18], gdesc[UR20], tmem[UR29], tmem[UR24], idesc[UR25], UPT ;  /* 0x00ff1814120075ea */ /* 0x0003e2000b80031d */
[----:B------:R-:W-:Y:S02]  /*1a40*/  NOP ;  /* 0x0000000000007918 */ /* 0x000fe40000000000 */
.L_x_55:
[----:B------:R-:W-:Y:S01]  /*1a50*/  ELECT P0, URZ, PT ;  /* 0x0000000000ff782f */ /* 0x000fe20003800000 */
[----:B-1----:R-:W-:-:S03]  /*1a60*/  UIADD3 UR4, UPT, UPT, UR8, 0x3010, URZ ;  /* 0x0000301008047890 */ /* 0x002fc6000fffe0ff */
[----:B------:R-:W-:Y:S01]  /*1a70*/  ISETP.LT.U32.AND P0, PT, R68, 0x20, P0 ;  /* 0x000000204400780c */ /* 0x000fe20000701070 */
[----:B------:R-:W-:-:S12]  /*1a80*/  UMOV UR5, URZ ;  /* 0x000000ff00057c82 */ /* 0x000fd80008000000 */
[----:B------:R-:W-:Y:S01]  /*1a90*/  VOTEU.ANY UP0, P0 ;  /* 0x0000000000ff7886 */ /* 0x000fe20000000100 */
[----:B------:R-:W-:Y:S01]  /*1aa0*/  VOTEU.ANY UP1, P0 ;  /* 0x0000000000ff7886 */ /* 0x000fe20000020100 */
[----:B------:R-:W-:-:S03]  /*1ab0*/  ISETP.GE.U32.AND P0, PT, R10, 0x41, PT ;  /* 0x000000410a00780c */ /* 0x000fc60003f06070 */
[----:B------:R-:W-:Y:S02]  /*1ac0*/  @UP0 UMOV UR9, UR4 ;  /* 0x0000000400090c82 */ /* 0x000fe40008000000 */
[----:B------:R1:W-:Y:S01]  /*1ad0*/  @UP1 UTCBAR [UR9], URZ ;  /* 0x000000ff090013e9 */ /* 0x0003e200080000ff */
[----:B------:R-:W-:Y:S06]  /*1ae0*/  BAR.SYNC.DEFER_BLOCKING 0x0 ;  /* 0x0000000000007b1d */ /* 0x000fec0000010000 */
[----:B------:R-:W2:Y:S02]  /*1af0*/  SYNCS.PHASECHK.TRANS64.TRYWAIT P1, [UR8+0x3010], RZ ;  /* 0x003010ffff0075a7 */ /* 0x000ea40008021108 */
[----:B-12---:R-:W-:Y:S05]  /*1b00*/  @!P1 BRA `(.L_x_56) ;  /* 0x00000008009c9947 */ /* 0x006fea0003800000 */
.L_x_67:
[----:B------:R-:W-:Y:S05]  /*1b10*/  @!P0 BRA `(.L_x_53) ;  /* 0x0000000000c88947 */ /* 0x000fea0003800000 */
[----:B------:R-:W-:Y:S01]  /*1b20*/  IMAD.MOV.U32 R2, RZ, RZ, 0x1 ;  /* 0x00000001ff027424 */ /* 0x000fe200078e00ff */
[----:B------:R-:W1:Y:S01]  /*1b30*/  LDCU UR32, c[0x0][0x3a0] ;  /* 0x00007400ff2077ac */ /* 0x000e620008000800 */
[----:B------:R-:W-:-:S05]  /*1b40*/  UMOV UR10, 0x40 ;  /* 0x00000040000a7882 */ /* 0x000fca0000000000 */
.L_x_60:
[----:B------:R-:W-:Y:S01]  /*1b50*/  BAR.SYNC.DEFER_BLOCKING 0x0 ;  /* 0x0000000000007b1d */ /* 0x000fe20000010000 */
[----:B------:R-:W-:Y:S01]  /*1b60*/  @!P3 IMAD.MOV.U32 R3, RZ, RZ, 0x3000 ;  /* 0x00003000ff03b424 */ /* 0x000fe200078e00ff */
[----:B------:R-:W-:Y:S02]  /*1b70*/  ELECT P1, URZ, PT ;  /* 0x0000000000ff782f */ /* 0x000fe40003820000 */
[----:B------:R-:W-:Y:S02]  /*1b80*/  ELECT P0, URZ, PT ;  /* 0x0000000000ff782f */ /* 0x000fe40003800000 */
[C---:B------:R-:W-:Y:S01]  /*1b90*/  ISETP.LT.U32.AND P1, PT, R68.reuse, 0x20, P1 ;  /* 0x000000204400780c */ /* 0x040fe20000f21070 */
[----:B------:R-:W-:Y:S01]  /*1ba0*/  UMOV UR27, UR10 ;  /* 0x0000000a001b7c82 */ /* 0x000fe20008000000 */
[----:B------:R-:W-:-:S11]  /*1bb0*/  ISETP.LT.U32.AND P0, PT, R68, 0x20, P0 ;  /* 0x000000204400780c */ /* 0x000fd60000701070 */
[----:B------:R-:W-:Y:S02]  /*1bc0*/  VOTEU.ANY UP0, P1 ;  /* 0x0000000000ff7886 */ /* 0x000fe40000800100 */
[----:B------:R-:W-:Y:S01]  /*1bd0*/  VOTEU.ANY UP1, P0 ;  /* 0x0000000000ff7886 */ /* 0x000fe20000020100 */
[----:B--2---:R2:W-:Y:S01]  /*1be0*/  @!P3 SYNCS.ARRIVE.TRANS64 RZ, [UR8+0x3000], R3 ;  /* 0x00300003ffffb9a7 */ /* 0x0045e20008000008 */
[----:B------:R4:W-:Y:S06]  /*1bf0*/  MEMBAR.ALL.CTA ;  /* 0x0000000000007992 */ /* 0x0009ec0000008000 */
[----:B----4-:R-:W4:Y:S01]  /*1c00*/  FENCE.VIEW.ASYNC.S ;  /* 0x00000000000073c6 */ /* 0x010f220000000000 */
[----:B------:R-:W-:Y:S01]  /*1c10*/  @UP0 UIADD3 UR9, UPT, UPT, UR8, 0x3000, URZ ;  /* 0x0000300008090890 */ /* 0x000fe2000fffe0ff */
[----:B----4-:R-:W-:Y:S01]  /*1c20*/  VOTEU.ANY UP0, P1 ;  /* 0x0000000000ff7886 */ /* 0x010fe20000800100 */
[----:B------:R-:W-:-:S02]  /*1c30*/  @UP1 UIADD3 UR24, UPT, UPT, UR8, 0x2000, URZ ;  /* 0x0000200008181890 */ /* 0x000fc4000fffe0ff */
[----:B------:R-:W-:Y:S01]  /*1c40*/  @UP1 UIADD3 UR25, UPT, UPT, UR8, 0x3000, URZ ;  /* 0x0000300008191890 */ /* 0x000fe2000fffe0ff */
[----:B--2---:R-:W-:Y:S01]  /*1c50*/  IMAD.U32 R3, R2, -0x80000000, RZ ;  /* 0x8000000002037824 */ /* 0x004fe200078e00ff */
[----:B------:R-:W-:Y:S01]  /*1c60*/  VOTEU.ANY UP1, P0 ;  /* 0x0000000000ff7886 */ /* 0x000fe20000020100 */
[----:B------:R-:W-:Y:S06]  /*1c70*/  BAR.SYNC.DEFER_BLOCKING 0x0 ;  /* 0x0000000000007b1d */ /* 0x000fec0000010000 */
[----:B------:R2:W-:Y:S01]  /*1c80*/  @UP0 UTMALDG.2D [UR8], [UR12] ;  /* 0x000000080c0005b4 */ /* 0x0005e20008008000 */
[----:B------:R-:W-:Y:S01]  /*1c90*/  UISETP.NE.U32.AND UP0, UPT, UR22, URZ, UPT ;  /* 0x000000ff1600728c */ /* 0x000fe2000bf05070 */
[----:B------:R-:W-:Y:S06]  /*1ca0*/  BAR.SYNC.DEFER_BLOCKING 0x0 ;  /* 0x0000000000007b1d */ /* 0x000fec0000010000 */
[----:B------:R2:W-:Y:S02]  /*1cb0*/  @UP1 UTMALDG.2D [UR24], [UR14] ;  /* 0x000000180e0015b4 */ /* 0x0005e40008008000 */
[----:B------:R-:W-:Y:S06]  /*1cc0*/  BAR.SYNC.DEFER_BLOCKING 0x0 ;  /* 0x0000000000007b1d */ /* 0x000fec0000010000 */
[----:B------:R-:W4:Y:S02]  /*1cd0*/  SYNCS.PHASECHK.TRANS64.TRYWAIT P0, [UR8+0x3000], R3 ;  /* 0x00300003ff0075a7 */ /* 0x000f240008001108 */
[----:B--2-4-:R-:W-:Y:S05]  /*1ce0*/  @!P0 BRA `(.L_x_57) ;  /* 0x0000000800308947 */ /* 0x014fea0003800000 */
.L_x_68:
[----:B------:R-:W-:Y:S05]  /*1cf0*/  BRA.U UP0, `(.L_x_58) ;  /* 0x00000001001c7547 */ /* 0x000fea000b800000 */
[----:B------:R-:W-:Y:S01]  /*1d00*/  UMOV UR24, 0x0 ;  /* 0x0000000000187882 */ /* 0x000fe20000000000 */
[----:B------:R-:W-:Y:S01]  /*1d10*/  UMOV UR25, 0x8110010 ;  /* 0x0811001000197882 */ /* 0x000fe20000000000 */
[----:B------:R-:W-:Y:S01]  /*1d20*/  UMOV UR30, 0x0 ;  /* 0x00000000001e7882 */ /* 0x000fe20000000000 */
[----:B------:R-:W-:Y:S01]  /*1d30*/  UMOV UR31, 0x8110010 ;  /* 0x08110010001f7882 */ /* 0x000fe20000000000 */
[----:B------:R2:W-:Y:S01]  /*1d40*/  UTCQMMA gdesc[UR16], gdesc[UR6], tmem[UR29], tmem[UR24], idesc[UR25], UPT ;  /* 0x00ff1806100075ea */ /* 0x0005e2000b80031d */
[----:B------:R2:W-:Y:S01]  /*1d50*/  UTCQMMA gdesc[UR18], gdesc[UR20], tmem[UR29], tmem[UR30], idesc[UR31], UPT ;  /* 0x00ff1e14120075ea */ /* 0x0005e2000b80031d */
[----:B------:R-:W-:Y:S02]  /*1d60*/  NOP ;  /* 0x0000000000007918 */ /* 0x000fe40000000000 */
.L_x_58:
[----:B------:R-:W-:-:S04]  /*1d70*/  ELECT P0, URZ, PT ;  /* 0x0000000000ff782f */ /* 0x000fc80003800000 */
[----:B------:R-:W-:-:S13]  /*1d80*/  ISETP.LT.U32.AND P0, PT, R68, 0x20, P0 ;  /* 0x000000204400780c */ /* 0x000fda0000701070 */
[----:B------:R-:W-:Y:S01]  /*1d90*/  VOTEU.ANY UP0, P0 ;  /* 0x0000000000ff7886 */ /* 0x000fe20000000100 */
[----:B------:R-:W-:-:S04]  /*1da0*/  VOTEU.ANY UP1, P0 ;  /* 0x0000000000ff7886 */ /* 0x000fc80000020100 */
[----:B------:R-:W-:Y:S02]  /*1db0*/  @UP0 UMOV UR9, UR4 ;  /* 0x0000000400090c82 */ /* 0x000fe40008000000 */
[----:B------:R4:W-:Y:S01]  /*1dc0*/  @UP1 UTCBAR [UR9], URZ ;  /* 0x000000ff090013e9 */ /* 0x0009e200080000ff */
[----:B------:R-:W-:Y:S06]  /*1dd0*/  BAR.SYNC.DEFER_BLOCKING 0x0 ;  /* 0x0000000000007b1d */ /* 0x000fec0000010000 */
[----:B------:R-:W5:Y:S02]  /*1de0*/  SYNCS.PHASECHK.TRANS64.TRYWAIT P0, [UR8+0x3010], R3 ;  /* 0x00301003ff0075a7 */ /* 0x000f640008001108 */
[----:B----45:R-:W-:Y:S05]  /*1df0*/  @!P0 BRA `(.L_x_59) ;  /* 0x0000000400f88947 */ /* 0x030fea0003800000 */
.L_x_69:
[----:B------:R-:W-:Y:S01]  /*1e00*/  UIADD3 UR10, UPT, UPT, UR10, 0x40, URZ ;  /* 0x000000400a0a7890 */ /* 0x000fe2000fffe0ff */
[----:B------:R-:W-:-:S03]  /*1e10*/  LOP3.LUT R2, R2, 0x1, RZ, 0x3c, !PT ;  /* 0x0000000102027812 */ /* 0x000fc600078e3cff */
[----:B-1----:R-:W-:-:S09]  /*1e20*/  UISETP.GE.AND UP0, UPT, UR10, UR32, UPT ;  /* 0x000000200a00728c */ /* 0x002fd2000bf06270 */
[----:B------:R-:W-:Y:S05]  /*1e30*/  BRA.U !UP0, `(.L_x_60) ;  /* 0xfffffffd08447547 */ /* 0x000fea000b83ffff */
.L_x_53:
[----:B--2-4-:R-:W-:Y:S06]  /*1e40*/  BAR.SYNC.DEFER_BLOCKING 0x0 ;  /* 0x0000000000007b1d */ /* 0x014fec0000010000 */
[----:B------:R-:W-:Y:S04]  /*1e50*/  BSSY.RECONVERGENT B3, `(.L_x_61) ;  /* 0x0000004000037945 */ /* 0x000fe80003800200 */
[----:B------:R-:W-:Y:S05]  /*1e60*/  @P3 BRA `(.L_x_62) ;  /* 0x0000000000083947 */ /* 0x000fea0003800000 */
[----:B------:R-:W2:Y:S02]  /*1e70*/  SYNCS.CCTL.IV [UR8+0x3000] ;  /* 0x00300000ff0079b1 */ /* 0x000ea40008000008 */
[----:B--2---:R-:W2:Y:S02]  /*1e80*/  SYNCS.CCTL.IV [UR8+0x3010] ;  /* 0x00301000ff0079b1 */ /* 0x004ea40008000008 */
.L_x_62:
[----:B-1----:R-:W-:Y:S05]  /*1e90*/  BSYNC.RECONVERGENT B3 ;  /* 0x0000000000037941 */ /* 0x002fea0003800200 */
.L_x_61:
[----:B------:R-:W-:Y:S01]  /*1ea0*/  USHF.L.U32 UR22, UR22, 0x15, URZ ;  /* 0x0000001516167899 */ /* 0x000fe200080006ff */
[C---:B------:R-:W-:Y:S01]  /*1eb0*/  IMAD.SHL.U32 R2, R0.reuse, 0x40, RZ ;  /* 0x0000004000027824 */ /* 0x040fe200078e00ff */
[----:B------:R-:W-:Y:S01]  /*1ec0*/  ELECT P0, URZ, PT ;  /* 0x0000000000ff782f */ /* 0x000fe20003800000 */
[----:B------:R-:W-:Y:S01]  /*1ed0*/  IMAD.SHL.U32 R3, R0, 0x8, RZ ;  /* 0x0000000800037824 */ /* 0x000fe200078e00ff */
[----:B------:R-:W-:Y:S02]  /*1ee0*/  ULOP3.LUT UR22, UR22, 0x600000, URZ, 0xc0, !UPT ;  /* 0x0060000016167892 */ /* 0x000fe4000f8ec0ff */
[----:B------:R-:W-:Y:S01]  /*1ef0*/  LOP3.LUT R0, R2, 0x1fc0, RZ, 0xc0, !PT ;  /* 0x00001fc002007812 */ /* 0x000fe200078ec0ff */
[----:B------:R-:W-:Y:S01]  /*1f00*/  UMOV UR9, UR26 ;  /* 0x0000001a00097c82 */ /* 0x000fe20008000000 */
[----:B------:R-:W-:Y:S01]  /*1f10*/  UIADD3 UR22, UPT, UPT, UR29, UR22, URZ ;  /* 0x000000161d167290 */ /* 0x000fe2000fffe0ff */
[----:B------:R-:W-:Y:S01]  /*1f20*/  ISETP.LT.U32.AND P0, PT, R68, 0x20, P0 ;  /* 0x000000204400780c */ /* 0x000fe20000701070 */
[----:B------:R-:W-:Y:S01]  /*1f30*/  UMOV UR10, UR11 ;  /* 0x0000000b000a7c82 */ /* 0x000fe20008000000 */
[----:B------:R-:W-:-:S04]  /*1f40*/  LOP3.LUT R0, R0, 0x30, R3, 0xf8, !PT ;  /* 0x0000003000007812 */ /* 0x000fc800078ef803 */
[C---:B------:R-:W-:Y:S02]  /*1f50*/  LOP3.LUT R2, R0.reuse, 0x10, RZ, 0x3c, !PT ;  /* 0x0000001000027812 */ /* 0x040fe400078e3cff */
[----:B---3--:R-:W1:Y:S01]  /*1f60*/  LDTM.x64 R4, tmem[UR22] ;  /* 0x00000016000479ee */ /* 0x008e620008340000 */
[----:B------:R-:W-:Y:S01]  /*1f70*/  LOP3.LUT R3, R0, 0x20, RZ, 0x3c, !PT ;  /* 0x0000002000037812 */ /* 0x000fe200078e3cff */
[----:B------:R-:W-:-:S03]  /*1f80*/  NOP ;  /* 0x0000000000007918 */ /* 0x000fc60000000000 */
[----:B-1----:R-:W-:Y:S01]  /*1f90*/  VOTEU.ANY UP0, P0 ;  /* 0x0000000000ff7886 */ /* 0x002fe20000000100 */
[----:B------:R-:W-:-:S04]  /*1fa0*/  VOTEU.ANY UP1, P0 ;  /* 0x0000000000ff7886 */ /* 0x000fc80000020100 */
[----:B------:R-:W-:Y:S01]  /*1fb0*/  @UP0 UMOV UR4, UR23 ;  /* 0x0000001700040c82 */ /* 0x000fe20008000000 */
[----:B------:R-:W-:Y:S01]  /*1fc0*/  @UP0 UMOV UR5, UR28 ;  /* 0x0000001c00050c82 */ /* 0x000fe20008000000 */
[----:B------:R-:W-:Y:S02]  /*1fd0*/  F2FP.SATFINITE.E4M3.F32.PACK_AB_MERGE_C R6, R7, R6, RZ ;  /* 0x000000060706723e */ /* 0x000fe400048070ff */
[----:B------:R-:W-:Y:S02]  /*1fe0*/  F2FP.SATFINITE.E4M3.F32.PACK_AB_MERGE_C R10, R11, R10, RZ ;  /* 0x0000000a0b0a723e */ /* 0x000fe400048070ff */
[----:B------:R-:W-:Y:S02]  /*1ff0*/  F2FP.SATFINITE.E4M3.F32.PACK_AB_MERGE_C R14, R15, R14, RZ ;  /* 0x0000000e0f0e723e */ /* 0x000fe400048070ff */
[----:B------:R-:W-:Y:S02]  /*2000*/  F2FP.SATFINITE.E4M3.F32.PACK_AB_MERGE_C R7, R19, R18, RZ ;  /* 0x000000121307723e */ /* 0x000fe400048070ff */
[----:B------:R-:W-:-:S02]  /*2010*/  F2FP.SATFINITE.E4M3.F32.PACK_AB_MERGE_C R22, R23, R22, RZ ;  /* 0x000000161716723e */ /* 0x000fc400048070ff */
[----:B------:R-:W-:Y:S02]  /*2020*/  F2FP.SATFINITE.E4M3.F32.PACK_AB_MERGE_C R26, R27, R26, RZ ;  /* 0x0000001a1b1a723e */ /* 0x000fe400048070ff */
        /* <DEDUP_REMOVED lines=10> */
[----:B------:R-:W-:-:S02]  /*20d0*/  F2FP.SATFINITE.E4M3.F32.PACK_AB_MERGE_C R4, R5, R4, R6 ;  /* 0x000000040504723e */ /* 0x000fc40004807006 */
[----:B------:R-:W-:Y:S02]  /*20e0*/  F2FP.SATFINITE.E4M3.F32.PACK_AB_MERGE_C R5, R9, R8, R10 ;  /* 0x000000080905723e */ /* 0x000fe4000480700a */
[----:B------:R-:W-:Y:S02]  /*20f0*/  F2FP.SATFINITE.E4M3.F32.PACK_AB_MERGE_C R6, R13, R12, R14 ;  /* 0x0000000c0d06723e */ /* 0x000fe4000480700e */
[----:B------:R-:W-:Y:S02]  /*2100*/  F2FP.SATFINITE.E4M3.F32.PACK_AB_MERGE_C R7, R17, R16, R7 ;  /* 0x000000101107723e */ /* 0x000fe40004807007 */
[----:B------:R-:W-:Y:S02]  /*2110*/  F2FP.SATFINITE.E4M3.F32.PACK_AB_MERGE_C R20, R21, R20, R22 ;  /* 0x000000141514723e */ /* 0x000fe40004807016 */
[----:B------:R-:W-:Y:S01]  /*2120*/  F2FP.SATFINITE.E4M3.F32.PACK_AB_MERGE_C R21, R25, R24, R26 ;  /* 0x000000181915723e */ /* 0x000fe2000480701a */
[----:B--2---:R1:W-:Y:S01]  /*2130*/  STS.128 [R0+UR8], R4 ;  /* 0x0000000400007988 */ /* 0x0043e20008000c08 */
[----:B------:R-:W-:-:S02]  /*2140*/  F2FP.SATFINITE.E4M3.F32.PACK_AB_MERGE_C R22, R29, R28, R30 ;  /* 0x0000001c1d16723e */ /* 0x000fc4000480701e */
[----:B------:R-:W-:Y:S02]  /*2150*/  F2FP.SATFINITE.E4M3.F32.PACK_AB_MERGE_C R23, R33, R32, R23 ;  /* 0x000000202117723e */ /* 0x000fe40004807017 */
[----:B------:R-:W-:Y:S02]  /*2160*/  F2FP.SATFINITE.E4M3.F32.PACK_AB_MERGE_C R36, R37, R36, R38 ;  /* 0x000000242524723e */ /* 0x000fe40004807026 */
[----:B------:R-:W-:Y:S01]  /*2170*/  F2FP.SATFINITE.E4M3.F32.PACK_AB_MERGE_C R37, R41, R40, R42 ;  /* 0x000000282925723e */ /* 0x000fe2000480702a */
[----:B------:R1:W-:Y:S01]  /*2180*/  STS.128 [R2+UR8], R20 ;  /* 0x0000001402007988 */ /* 0x0003e20008000c08 */
[----:B------:R-:W-:Y:S02]  /*2190*/  F2FP.SATFINITE.E4M3.F32.PACK_AB_MERGE_C R38, R45, R44, R46 ;  /* 0x0000002c2d26723e */ /* 0x000fe4000480702e */
[----:B------:R-:W-:Y:S02]  /*21a0*/  F2FP.SATFINITE.E4M3.F32.PACK_AB_MERGE_C R39, R49, R48, R50 ;  /* 0x000000303127723e */ /* 0x000fe40004807032 */
[----:B------:R-:W-:-:S02]  /*21b0*/  F2FP.SATFINITE.E4M3.F32.PACK_AB_MERGE_C R52, R53, R52, R54 ;  /* 0x000000343534723e */ /* 0x000fc40004807036 */
[----:B------:R-:W-:Y:S01]  /*21c0*/  F2FP.SATFINITE.E4M3.F32.PACK_AB_MERGE_C R53, R57, R56, R58 ;  /* 0x000000383935723e */ /* 0x000fe2000480703a */
[----:B------:R1:W-:Y:S01]  /*21d0*/  STS.128 [R3+UR8], R36 ;  /* 0x0000002403007988 */ /* 0x0003e20008000c08 */
[----:B------:R-:W-:Y:S02]  /*21e0*/  F2FP.SATFINITE.E4M3.F32.PACK_AB_MERGE_C R54, R61, R60, R62 ;  /* 0x0000003c3d36723e */ /* 0x000fe4000480703e */
[----:B------:R-:W-:Y:S02]  /*21f0*/  F2FP.SATFINITE.E4M3.F32.PACK_AB_MERGE_C R55, R65, R64, R66 ;  /* 0x000000404137723e */ /* 0x000fe40004807042 */
[----:B------:R-:W-:-:S05]  /*2200*/  LOP3.LUT R8, R0, 0x30, RZ, 0x3c, !PT ;  /* 0x0000003000087812 */ /* 0x000fca00078e3cff */
[----:B------:R1:W-:Y:S01]  /*2210*/  STS.128 [R8+UR8], R52 ;  /* 0x0000003408007988 */ /* 0x0003e20008000c08 */
[----:B------:R2:W-:Y:S06]  /*2220*/  MEMBAR.ALL.CTA ;  /* 0x0000000000007992 */ /* 0x0005ec0000008000 */
[----:B--2---:R-:W2:Y:S02]  /*2230*/  FENCE.VIEW.ASYNC.S ;  /* 0x00000000000073c6 */ /* 0x004ea40000000000 */
[----:B--2---:R-:W-:Y:S06]  /*2240*/  BAR.SYNC.DEFER_BLOCKING 0x0 ;  /* 0x0000000000007b1d */ /* 0x004fec0000010000 */
[----:B------:R1:W-:Y:S01]  /*2250*/  @UP1 UTMASTG.2D [UR8], [UR4] ;  /* 0x00000008040013b5 */ /* 0x0003e20008008000 */
[----:B------:R0:W-:Y:S01]  /*2260*/  UTMACMDFLUSH ;  /* 0x00000000000079b7 */ /* 0x0001e20000000000 */
[----:B------:R-:W-:-:S04]  /*2270*/  DEPBAR.LE SB0, 0x0 ;  /* 0x000080000000791a */ /* 0x000fc80000000000 */
[----:B------:R-:W-:Y:S08]  /*2280*/  BAR.SYNC.DEFER_BLOCKING 0x0 ;  /* 0x0000000000007b1d */ /* 0x000ff00000010000 */
[----:B------:R-:W-:Y:S06]  /*2290*/  BAR.SYNC.DEFER_BLOCKING 0x0 ;  /* 0x0000000000007b1d */ /* 0x000fec0000010000 */
[----:B-1----:R-:W-:Y:S05]  /*22a0*/  @P2 BRA `(.L_x_63) ;  /* 0x0000000000a02947 */ /* 0x002fea0003800000 */
[----:B------:R-:W1:Y:S01]  /*22b0*/  S2UR UR5, SR_CgaCtaId ;  /* 0x00000000000579c3 */ /* 0x000e620000008800 */
[----:B------:R-:W-:Y:S01]  /*22c0*/  NOP ;  /* 0x0000000000007918 */ /* 0x000fe20000000000 */
[----:B------:R-:W-:Y:S01]  /*22d0*/  UMOV UR4, 0x50 ;  /* 0x0000005000047882 */ /* 0x000fe20000000000 */
[----:B------:R-:W-:Y:S02]  /*22e0*/  IMAD.U32 R0, RZ, RZ, UR29 ;  /* 0x0000001dff007e24 */ /* 0x000fe4000f8e00ff */
[----:B------:R-:W-:Y:S02]  /*22f0*/  IMAD.MOV.U32 R3, RZ, RZ, 0x3 ;  /* 0x00000003ff037424 */ /* 0x000fe400078e00ff */
[----:B------:R-:W-:Y:S01]  /*2300*/  IMAD.MOV.U32 R7, RZ, RZ, 0x1 ;  /* 0x00000001ff077424 */ /* 0x000fe200078e00ff */
[----:B------:R-:W-:-:S04]  /*2310*/  LOP3.LUT R0, R0, 0xffff, RZ, 0xc0, !PT ;  /* 0x0000ffff00007812 */ /* 0x000fc800078ec0ff */
[----:B------:R-:W-:-:S05]  /*2320*/  SHF.R.U32.HI R0, RZ, 0x5, R0 ;  /* 0x00000005ff007819 */ /* 0x000fca0000011600 */
[----:B------:R-:W-:Y:S01]  /*2330*/  VIADD R2, R0, 0x10 ;  /* 0x0000001000027836 */ /* 0x000fe20000000000 */
[----:B------:R-:W-:Y:S01]  /*2340*/  SHF.L.U32 R0, R3, R0, RZ ;  /* 0x0000000003007219 */ /* 0x000fe200000006ff */
[----:B-1----:R-:W-:-:S03]  /*2350*/  ULEA UR6, UR5, UR4, 0x18 ;  /* 0x0000000405067291 */ /* 0x002fc6000f8ec0ff */
[----:B------:R-:W-:-:S04]  /*2360*/  SHF.L.U32 R3, R7, R2, RZ ;  /* 0x0000000207037219 */ /* 0x000fc800000006ff */
[----:B------:R-:W-:Y:S02]  /*2370*/  LOP3.LUT R0, R3, R0, RZ, 0xfc, !PT ;  /* 0x0000000003007212 */ /* 0x000fe400078efcff */
[----:B------:R-:W1:Y:S02]  /*2380*/  LDS R5, [UR6] ;  /* 0x00000006ff057984 */ /* 0x000e640008000800 */
[C---:B------:R-:W-:Y:S02]  /*2390*/  LOP3.LUT R2, R0.reuse, 0xffff, RZ, 0xc0, !PT ;  /* 0x0000ffff00027812 */ /* 0x040fe400078ec0ff */
[----:B-1----:R-:W-:-:S04]  /*23a0*/  LOP3.LUT R3, R0, 0xffff, R5, 0x80, !PT ;  /* 0x0000ffff00037812 */ /* 0x002fc800078e8005 */
[----:B------:R-:W-:-:S13]  /*23b0*/  ISETP.NE.AND P0, PT, R3, R2, PT ;  /* 0x000000020300720c */ /* 0x000fda0003f05270 */
[----:B------:R-:W-:Y:S05]  /*23c0*/  @P0 BRA `(.L_x_64) ;  /* 0x0000000000500947 */ /* 0x000fea0003800000 */
[----:B------:R-:W-:Y:S02]  /*23d0*/  SHF.R.U32.HI R5, RZ, 0x10, R5 ;  /* 0x00000010ff057819 */ /* 0x000fe40000011605 */
[----:B------:R-:W-:-:S04]  /*23e0*/  SHF.R.U32.HI R2, RZ, 0x10, R0 ;  /* 0x00000010ff027819 */ /* 0x000fc80000011600 */
[----:B------:R-:W-:-:S04]  /*23f0*/  LOP3.LUT R5, R5, R2, RZ, 0xc0, !PT ;  /* 0x0000000205057212 */ /* 0x000fc800078ec0ff */
[----:B------:R-:W-:-:S13]  /*2400*/  ISETP.NE.AND P0, PT, R5, R2, PT ;  /* 0x000000020500720c */ /* 0x000fda0003f05270 */
[----:B------:R-:W-:Y:S05]  /*2410*/  @P0 BRA `(.L_x_65) ;  /* 0x0000000000300947 */ /* 0x000fea0003800000 */
[----:B------:R-:W-:Y:S01]  /*2420*/  R2UR UR4, R0 ;  /* 0x00000000000472ca */ /* 0x000fe200000e0000 */
[----:B------:R-:W-:Y:S01]  /*2430*/  VOTEU.ANY UR5, UPT, PT ;  /* 0x0000000000057886 */ /* 0x000fe200038e0100 */
[----:B------:R-:W1:Y:S01]  /*2440*/  S2R R0, SR_LANEID ;  /* 0x0000000000007919 */ /* 0x000e620000000000 */
[----:B------:R-:W-:-:S10]  /*2450*/  UFLO.U32 UR5, UR5 ;  /* 0x00000005000572bd */ /* 0x000fd400080e0000 */
[----:B------:R-:W-:-:S06]  /*2460*/  ULOP3.LUT UR4, URZ, UR4, URZ, 0x33, !UPT ;  /* 0x00000004ff047292 */ /* 0x000fcc000f8e33ff */
[----:B------:R-:W-:-:S04]  /*2470*/  IMAD.U32 R2, RZ, RZ, UR4 ;  /* 0x00000004ff027e24 */ /* 0x000fc8000f8e00ff */
[----:B------:R-:W2:Y:S02]  /*2480*/  REDUX UR7, R2 ;  /* 0x00000000020773c4 */ /* 0x000ea40000000000 */
[----:B------:R3:W-:Y:S01]  /*2490*/  UTCATOMSWS.AND URZ, UR4 ;  /* 0x0000000400ff79e3 */ /* 0x0007e20008000000 */
[----:B-1----:R-:W-:Y:S01]  /*24a0*/  ISETP.EQ.U32.AND P0, PT, R0, UR5, PT ;  /* 0x0000000500007c0c */ /* 0x002fe2000bf02070 */
[----:B--2---:R-:W-:-:S12]  /*24b0*/  IMAD.U32 R0, RZ, RZ, UR7 ;  /* 0x00000007ff007e24 */ /* 0x004fd8000f8e00ff */
[----:B------:R3:W-:Y:S01]  /*24c0*/  @P0 ATOMS.AND RZ, [UR6], R0 ;  /* 0x00000000ffff098c */ /* 0x0007e2000a800006 */
[----:B------:R-:W-:Y:S05]  /*24d0*/  BRA `(.L_x_63) ;  /* 0x0000000000147947 */ /* 0x000fea0003800000 */
.L_x_65:
[----:B------:R-:W-:-:S07]  /*24e0*/  MOV R2, 0x2500 ;  /* 0x0000250000027802 */ /* 0x000fce0000000f00 */
[----:B------:R-:W-:Y:S05]  /*24f0*/  CALL.REL.NOINC `($__internal_0_$__cuda_sm10x_tcgen05_guardrail_trap_col_being_dealloced_not_returned_by_alloc) ;  /* 0x0000000000447944 */ /* 0x000fea0003c00000 */
[----:B------:R-:W-:Y:S05]  /*2500*/  BRA `(.L_x_63) ;  /* 0x0000000000087947 */ /* 0x000fea0003800000 */
.L_x_64:
[----:B------:R-:W-:-:S07]  /*2510*/  MOV R2, 0x2530 ;  /* 0x0000253000027802 */ /* 0x000fce0000000f00 */
[----:B------:R-:W-:Y:S05]  /*2520*/  CALL.REL.NOINC `($__internal_2_$__cuda_sm10x_tcgen05_guardrail_trap_unallocated_columns_being_dealloced) ;  /* 0x0000000000507944 */ /* 0x000fea0003c00000 */
.L_x_63:
[----:B------:R-:W-:Y:S01]  /*2530*/  NOP ;  /* 0x0000000000007918 */ /* 0x000fe20000000000 */
[----:B---3--:R-:W-:Y:S05]  /*2540*/  EXIT ;  /* 0x000000000000794d */ /* 0x008fea0003800000 */
.L_x_54:
[----:B------:R-:W1:Y:S02]  /*2550*/  SYNCS.PHASECHK.TRANS64.TRYWAIT P0, [UR8+0x3000], RZ ;  /* 0x003000ffff0075a7 */ /* 0x000e640008001108 */
[----:B-1----:R-:W-:Y:S05]  /*2560*/  @!P0 BRA `(.L_x_54) ;  /* 0xfffffffc00f88947 */ /* 0x002fea000383ffff */
[----:B------:R-:W-:Y:S05]  /*2570*/  BRA `(.L_x_66) ;  /* 0xfffffff400147947 */ /* 0x000fea000383ffff */
.L_x_56:
[----:B------:R-:W1:Y:S02]  /*2580*/  SYNCS.PHASECHK.TRANS64.TRYWAIT P1, [UR8+0x3010], RZ ;  /* 0x003010ffff0075a7 */ /* 0x000e640008021108 */
[----:B-1----:R-:W-:Y:S05]  /*2590*/  @!P1 BRA `(.L_x_56) ;  /* 0xfffffffc00f89947 */ /* 0x002fea000383ffff */
[----:B------:R-:W-:Y:S05]  /*25a0*/  BRA `(.L_x_67) ;  /* 0xfffffff400587947 */ /* 0x000fea000383ffff */
.L_x_57:
[----:B------:R-:W2:Y:S02]  /*25b0*/  SYNCS.PHASECHK.TRANS64.TRYWAIT P0, [UR8+0x3000], R3 ;  /* 0x00300003ff0075a7 */ /* 0x000ea40008001108 */
[----:B--2---:R-:W-:Y:S05]  /*25c0*/  @!P0 BRA `(.L_x_57) ;  /* 0xfffffffc00f88947 */ /* 0x004fea000383ffff */
[----:B------:R-:W-:Y:S05]  /*25d0*/  BRA `(.L_x_68) ;  /* 0xfffffff400c47947 */ /* 0x000fea000383ffff */
.L_x_59:
[----:B------:R-:W4:Y:S02]  /*25e0*/  SYNCS.PHASECHK.TRANS64.TRYWAIT P0, [UR8+0x3010], R3 ;  /* 0x00301003ff0075a7 */ /* 0x000f240008001108 */
[----:B----4-:R-:W-:Y:S05]  /*25f0*/  @!P0 BRA `(.L_x_59) ;  /* 0xfffffffc00f88947 */ /* 0x010fea000383ffff */
[----:B------:R-:W-:Y:S05]  /*2600*/  BRA `(.L_x_69) ;  /* 0xfffffff400fc7947 */ /* 0x000fea000383ffff */
        .weak           $__internal_0_$__cuda_sm10x_tcgen05_guardrail_trap_col_being_dealloced_not_returned_by_alloc
        .type           $__internal_0_$__cuda_sm10x_tcgen05_guardrail_trap_col_being_dealloced_not_returned_by_alloc,@function
        .size           $__internal_0_$__cuda_sm10x_tcgen05_guardrail_trap_col_being_dealloced_not_returned_by_alloc,($__internal_1_$__cuda_sm10x_tcgen05_guardrail_trap_phase_invalid_during_alloc - $__internal_0_$__cuda_sm10x_tcgen05_guardrail_trap_col_being_dealloced_not_returned_by_alloc)
$__internal_0_$__cuda_sm10x_tcgen05_guardrail_trap_col_being_dealloced_not_returned_by_alloc:
[----:B------:R-:W-:Y:S05]  /*2610*/  BPT.TRAP 0x1 ;  /* 0x000000040000795c */ /* 0x000fea0000300000 */
[----:B------:R-:W-:-:S04]  /*2620*/  IMAD.MOV.U32 R3, RZ, RZ, 0x0 ;  /* 0x00000000ff037424 */ /* 0x000fc800078e00ff */
[----:B------:R-:W-:Y:S05]  /*2630*/  RET.REL.NODEC R2 `(gluon_tcgen05) ;  /* 0xffffffd802707950 */ /* 0x000fea0003c3ffff */
        .weak           $__internal_1_$__cuda_sm10x_tcgen05_guardrail_trap_phase_invalid_during_alloc
        .type           $__internal_1_$__cuda_sm10x_tcgen05_guardrail_trap_phase_invalid_during_alloc,@function
        .size           $__internal_1_$__cuda_sm10x_tcgen05_guardrail_trap_phase_invalid_during_alloc,($__internal_2_$__cuda_sm10x_tcgen05_guardrail_trap_unallocated_columns_being_dealloced - $__internal_1_$__cuda_sm10x_tcgen05_guardrail_trap_phase_invalid_during_alloc)
$__internal_1_$__cuda_sm10x_tcgen05_guardrail_trap_phase_invalid_during_alloc:
[----:B------:R-:W-:Y:S05]  /*2640*/  BPT.TRAP 0x1 ;  /* 0x000000040000795c */ /* 0x000fea0000300000 */
[----:B------:R-:W-:-:S04]  /*2650*/  IMAD.MOV.U32 R3, RZ, RZ, 0x0 ;  /* 0x00000000ff037424 */ /* 0x000fc800078e00ff */
[----:B------:R-:W-:Y:S05]  /*2660*/  RET.REL.NODEC R2 `(gluon_tcgen05) ;  /* 0xffffffd802647950 */ /* 0x000fea0003c3ffff */
        .weak           $__internal_2_$__cuda_sm10x_tcgen05_guardrail_trap_unallocated_columns_being_dealloced
        .type           $__internal_2_$__cuda_sm10x_tcgen05_guardrail_trap_unallocated_columns_being_dealloced,@function
        .size           $__internal_2_$__cuda_sm10x_tcgen05_guardrail_trap_unallocated_columns_being_dealloced,(.L_x_73 - $__internal_2_$__cuda_sm10x_tcgen05_guardrail_trap_unallocated_columns_being_dealloced)
$__internal_2_$__cuda_sm10x_tcgen05_guardrail_trap_unallocated_columns_being_dealloced:
[----:B------:R-:W-:Y:S05]  /*2670*/  BPT.TRAP 0x1 ;  /* 0x000000040000795c */ /* 0x000fea0000300000 */
[----:B------:R-:W-:-:S04]  /*2680*/  IMAD.MOV.U32 R3, RZ, RZ, 0x0 ;  /* 0x00000000ff037424 */ /* 0x000fc800078e00ff */
[----:B------:R-:W-:Y:S05]  /*2690*/  RET.REL.NODEC R2 `(gluon_tcgen05) ;  /* 0xffffffd802587950 */ /* 0x000fea0003c3ffff */
.L_x_70:
[----:B------:R-:W-:-:S00]  /*26a0*/  BRA `(.L_x_70) ;  /* 0xfffffffc00fc7947 */ /* 0x000fc0000383ffff */
[----:B------:R-:W-:-:S00]  /*26b0*/  NOP ;  /* 0x0000000000007918 */ /* 0x000fc00000000000 */
        /* <DEDUP_REMOVED lines=12> */
.L_x_73:


//--------------------- .nv.shared.gluon_tcgen05  --------------------------
	.section	.nv.shared.gluon_tcgen05,"aw",@nobits
	.sectionflags	@""
	.align	16
	.zero		1024


//--------------------- .nv.shared.reserved.0     --------------------------
	.section	.nv.shared.reserved.0,"aw",@nobits
	.align	8
	.weak		__nv_reservedSMEM_offset_0_alias
	.size		__nv_reservedSMEM_offset_0_alias, 0, 64
	.other		__nv_reservedSMEM_offset_0_alias,@"STO_CUDA_RESERVED_SHARED STV_DEFAULT"
__nv_reservedSMEM_offset_0_alias:
	.zero		0
.nv.shared.reserved.0:
	.zero		64
	.weak		__nv_reservedSMEM_allocation_phase
	.type		__nv_reservedSMEM_allocation_phase,@object
	.size		__nv_reservedSMEM_allocation_phase,(.L_0 - __nv_reservedSMEM_allocation_phase)
__nv_reservedSMEM_allocation_phase:
	.zero		1
.L_0:
	.zero		7
	.weak		__nv_reservedSMEM_devtool_atexit_pc
	.type		__nv_reservedSMEM_devtool_atexit_pc,@object
	.size		__nv_reservedSMEM_devtool_atexit_pc,(__nv_reservedSMEM_allocation_mask - __nv_reservedSMEM_devtool_atexit_pc)
__nv_reservedSMEM_devtool_atexit_pc:
	.zero		8
	.weak		__nv_reservedSMEM_allocation_mask
	.type		__nv_reservedSMEM_allocation_mask,@object
	.size		__nv_reservedSMEM_allocation_mask,(.L_2 - __nv_reservedSMEM_allocation_mask)
__nv_reservedSMEM_allocation_mask:
	.zero		4
.L_2:


//--------------------- .nv.constant0.gluon_tcgen05 --------------------------
	.section	.nv.constant0.gluon_tcgen05,"a",@progbits
	.sectionflags	@""
	.align	4
.nv.constant0.gluon_tcgen05:
	.zero		976


//--------------------- SYMBOLS --------------------------

	.type		.nv.reservedSmem.offset0,@object
	.size		.nv.reservedSmem.offset0,0x4
	.type		.nv.reservedSmem.cap,@object
	.size		.nv.reservedSmem.cap,0x4
